// auto-generated by cutlass_sweep.gemm — config: {"arch": "sm_90", "cluster_m": 2, "cluster_n": 1, "dtype": "bf16", "dtype_b": "bf16", "layout": "nt", "stages": 0, "tile_k": 128, "tile_m": 128, "tile_n": 256}
#include "cutlass/cutlass.h"
#include "cutlass/gemm/collective/collective_builder.hpp"
#include "cutlass/gemm/device/gemm_universal_adapter.h"
#include "cutlass/gemm/kernel/gemm_universal.hpp"
#include "cutlass/epilogue/collective/collective_builder.hpp"

using ElemA = cutlass::bfloat16_t;
using ElemB = cutlass::bfloat16_t;
using ElemCD = cutlass::bfloat16_t;
using Acc  = float;
using TileShape    = cute::Shape<cute::_128, cute::_256, cute::_128>;
using ClusterShape = cute::Shape<cute::_2, cute::_1, cute::_1>;

using CollectiveEpilogue = typename cutlass::epilogue::collective::CollectiveBuilder<
    cutlass::arch::Sm90, cutlass::arch::OpClassTensorOp,
    TileShape, ClusterShape,
    cutlass::epilogue::collective::EpilogueTileAuto,
    Acc, Acc,
    ElemCD, cutlass::layout::RowMajor, 128 / cutlass::sizeof_bits<ElemCD>::value,
    ElemCD, cutlass::layout::RowMajor, 128 / cutlass::sizeof_bits<ElemCD>::value,
    cutlass::epilogue::collective::EpilogueScheduleAuto
  >::CollectiveOp;

using CollectiveMainloop = typename cutlass::gemm::collective::CollectiveBuilder<
    cutlass::arch::Sm90, cutlass::arch::OpClassTensorOp,
    ElemA, cutlass::layout::RowMajor, 128 / cutlass::sizeof_bits<ElemA>::value,
    ElemB, cutlass::layout::ColumnMajor, 128 / cutlass::sizeof_bits<ElemB>::value,
    Acc,
    TileShape, ClusterShape,
    cutlass::gemm::collective::StageCountAutoCarveout<static_cast<int>(sizeof(typename CollectiveEpilogue::SharedStorage))>,
    cutlass::gemm::collective::KernelScheduleAuto
  >::CollectiveOp;

using GemmKernel = cutlass::gemm::kernel::GemmUniversal<
    cute::Shape<int,int,int,int>,
    CollectiveMainloop,
    CollectiveEpilogue
>;
using Gemm = cutlass::gemm::device::GemmUniversalAdapter<GemmKernel>;

// Force the device kernel symbol into the cubin without needing a host main.
auto* _anchor = &cutlass::device_kernel<GemmKernel>;


// ===== COMPILED SASS (sm_90a) =====

	.target	sm_90a

	.elftype	@"ET_EXEC"


//--------------------- .note.nv.tkinfo           --------------------------
	.section	.note.nv.tkinfo,"",@"SHT_NOTE"
	.sectionflags	@"SHF_NOTE_NV_TKINFO"
	.tkinfo
        /*0018*/ 	.word	0x00000002
        /*0030*/ 	.string	""
        /*0030*/ 	.string	"ptxas"
        /*0030*/ 	.string	"Cuda compilation tools, release 13.0, V13.0.88"
        /*0030*/ 	.string	"Build cuda_13.0.r13.0/compiler.36424714_0"
        /*0030*/ 	.string	"-arch sm_90a -m 64 "



//--------------------- .note.nv.cuinfo           --------------------------
	.section	.note.nv.cuinfo,"",@"SHT_NOTE"
	.sectionflags	@"SHF_NOTE_NV_CUINFO"
        /*0018*/ 	.short	0x0002
        /*001a*/ 	.short	0x005a
        /*001c*/ 	.short	0x0082
	.zero		2


//--------------------- .nv.info                  --------------------------
	.section	.nv.info,"",@"SHT_CUDA_INFO"
	.align	4


	//----- nvinfo : EIATTR_REGCOUNT
	.align		4
        /*0000*/ 	.byte	0x04, 0x2f
        /*0002*/ 	.short	(.L_15 - .L_14)
	.align		4
.L_14:
        /*0004*/ 	.word	index@(_ZN7cutlass13device_kernelINS_4gemm6kernel13GemmUniversalIN4cute5tupleIJiiiiEEENS1_10collective13CollectiveMmaINS1_34MainloopSm90TmaGmmaWarpSpecializedILi2ENS5_IJNS4_1CILi2EEENSA_ILi1EEESC_EEENS1_35KernelTmaWarpSpecializedCooperativeEEENS5_IJNSA_ILi128EEENSA_ILi256EEESG_EEENS_10bfloat16_tENS5_IJlSC_lEEESJ_SK_NS4_8TiledMMAINS4_8MMA_AtomIJNS4_4SM904GMMA28MMA_64x256x16_F32BF16BF16_SSILNSO_5MajorE0ELSQ_0ELNSO_7ScaleInE1ELSR_1EEEEEENS4_6LayoutISD_NS5_IJSC_NSA_ILi0EEESV_EEEEENS5_IJNS4_10UnderscoreESY_SY_EEEEENS4_13SM90_TMA_LOADENS4_14ComposedLayoutINS4_7SwizzleILi3ELi4ELi3EEENS4_18smem_ptr_flag_bitsILi16EEENSU_INS5_IJNSA_ILi8EEENSA_ILi64EEEEEENS5_IJS18_SC_EEEEEEEvNS4_8identityENS4_23SM90_TMA_LOAD_MULTICASTES1C_vS1D_EENS_8epilogue10collective6detail29Sm90TmaWarpSpecializedAdapterINS1H_15DefaultEpilogueISJ_SK_SK_NS1G_6thread17LinearCombinationISJ_Li1EffLNS1L_9ScaleType4KindE0ELNS_15FloatRoundStyleE2ESJ_EENS1_15EpilogueDefaultEEEEEvvEEEEvNT_6ParamsE)
        /*0008*/ 	.word	0x000000a8


	//----- nvinfo : EIATTR_FRAME_SIZE
	.align		4
.L_15:
        /*000c*/ 	.byte	0x04, 0x11
        /*000e*/ 	.short	(.L_17 - .L_16)
	.align		4
.L_16:
        /*0010*/ 	.word	index@(_ZN7cutlass13device_kernelINS_4gemm6kernel13GemmUniversalIN4cute5tupleIJiiiiEEENS1_10collective13CollectiveMmaINS1_34MainloopSm90TmaGmmaWarpSpecializedILi2ENS5_IJNS4_1CILi2EEENSA_ILi1EEESC_EEENS1_35KernelTmaWarpSpecializedCooperativeEEENS5_IJNSA_ILi128EEENSA_ILi256EEESG_EEENS_10bfloat16_tENS5_IJlSC_lEEESJ_SK_NS4_8TiledMMAINS4_8MMA_AtomIJNS4_4SM904GMMA28MMA_64x256x16_F32BF16BF16_SSILNSO_5MajorE0ELSQ_0ELNSO_7ScaleInE1ELSR_1EEEEEENS4_6LayoutISD_NS5_IJSC_NSA_ILi0EEESV_EEEEENS5_IJNS4_10UnderscoreESY_SY_EEEEENS4_13SM90_TMA_LOADENS4_14ComposedLayoutINS4_7SwizzleILi3ELi4ELi3EEENS4_18smem_ptr_flag_bitsILi16EEENSU_INS5_IJNSA_ILi8EEENSA_ILi64EEEEEENS5_IJS18_SC_EEEEEEEvNS4_8identityENS4_23SM90_TMA_LOAD_MULTICASTES1C_vS1D_EENS_8epilogue10collective6detail29Sm90TmaWarpSpecializedAdapterINS1H_15DefaultEpilogueISJ_SK_SK_NS1G_6thread17LinearCombinationISJ_Li1EffLNS1L_9ScaleType4KindE0ELNS_15FloatRoundStyleE2ESJ_EENS1_15EpilogueDefaultEEEEEvvEEEEvNT_6ParamsE)
        /*0014*/ 	.word	0x00000000


	//----- nvinfo : EIATTR_MIN_STACK_SIZE
	.align		4
.L_17:
        /*0018*/ 	.byte	0x04, 0x12
        /*001a*/ 	.short	(.L_19 - .L_18)
	.align		4
.L_18:
        /*001c*/ 	.word	index@(_ZN7cutlass13device_kernelINS_4gemm6kernel13GemmUniversalIN4cute5tupleIJiiiiEEENS1_10collective13CollectiveMmaINS1_34MainloopSm90TmaGmmaWarpSpecializedILi2ENS5_IJNS4_1CILi2EEENSA_ILi1EEESC_EEENS1_35KernelTmaWarpSpecializedCooperativeEEENS5_IJNSA_ILi128EEENSA_ILi256EEESG_EEENS_10bfloat16_tENS5_IJlSC_lEEESJ_SK_NS4_8TiledMMAINS4_8MMA_AtomIJNS4_4SM904GMMA28MMA_64x256x16_F32BF16BF16_SSILNSO_5MajorE0ELSQ_0ELNSO_7ScaleInE1ELSR_1EEEEEENS4_6LayoutISD_NS5_IJSC_NSA_ILi0EEESV_EEEEENS5_IJNS4_10UnderscoreESY_SY_EEEEENS4_13SM90_TMA_LOADENS4_14ComposedLayoutINS4_7SwizzleILi3ELi4ELi3EEENS4_18smem_ptr_flag_bitsILi16EEENSU_INS5_IJNSA_ILi8EEENSA_ILi64EEEEEENS5_IJS18_SC_EEEEEEEvNS4_8identityENS4_23SM90_TMA_LOAD_MULTICASTES1C_vS1D_EENS_8epilogue10collective6detail29Sm90TmaWarpSpecializedAdapterINS1H_15DefaultEpilogueISJ_SK_SK_NS1G_6thread17LinearCombinationISJ_Li1EffLNS1L_9ScaleType4KindE0ELNS_15FloatRoundStyleE2ESJ_EENS1_15EpilogueDefaultEEEEEvvEEEEvNT_6ParamsE)
        /*0020*/ 	.word	0x00000000
.L_19:


//--------------------- .nv.compat                --------------------------
	.section	.nv.compat,"",@"SHT_CUDA_COMPAT_INFO"
	.align	4
        /*0000*/ 	.byte	0x02, 0x09, 0x01, 0x00, 0x02, 0x02, 0x04, 0x00, 0x02, 0x05, 0x05, 0x00, 0x03, 0x07, 0x01, 0x01
        /*0010*/ 	.byte	0x02, 0x03, 0x01, 0x00, 0x02, 0x06, 0x01, 0x00, 0x04, 0x0b, 0x08, 0x00, 0x00, 0x00, 0x00, 0x00
        /*0020*/ 	.byte	0x00, 0x00, 0x00, 0x00


//--------------------- .nv.info._ZN7cutlass13device_kernelINS_4gemm6kernel13GemmUniversalIN4cute5tupleIJiiiiEEENS1_10collective13CollectiveMmaINS1_34MainloopSm90TmaGmmaWarpSpecializedILi2ENS5_IJNS4_1CILi2EEENSA_ILi1EEESC_EEENS1_35KernelTmaWarpSpecializedCooperativeEEENS5_IJNSA_ILi128EEENSA_ILi256EEESG_EEENS_10bfloat16_tENS5_IJlSC_lEEESJ_SK_NS4_8TiledMMAINS4_8MMA_AtomIJNS4_4SM904GMMA28MMA_64x256x16_F32BF16BF16_SSILNSO_5MajorE0ELSQ_0ELNSO_7ScaleInE1ELSR_1EEEEEENS4_6LayoutISD_NS5_IJSC_NSA_ILi0EEESV_EEEEENS5_IJNS4_10UnderscoreESY_SY_EEEEENS4_13SM90_TMA_LOADENS4_14ComposedLayoutINS4_7SwizzleILi3ELi4ELi3EEENS4_18smem_ptr_flag_bitsILi16EEENSU_INS5_IJNSA_ILi8EEENSA_ILi64EEEEEENS5_IJS18_SC_EEEEEEEvNS4_8identityENS4_23SM90_TMA_LOAD_MULTICASTES1C_vS1D_EENS_8epilogue10collective6detail29Sm90TmaWarpSpecializedAdapterINS1H_15DefaultEpilogueISJ_SK_SK_NS1G_6thread17LinearCombinationISJ_Li1EffLNS1L_9ScaleType4KindE0ELNS_15FloatRoundStyleE2ESJ_EENS1_15EpilogueDefaultEEEEEvvEEEEvNT_6ParamsE --------------------------
	.section	.nv.info._ZN7cutlass13device_kernelINS_4gemm6kernel13GemmUniversalIN4cute5tupleIJiiiiEEENS1_10collective13CollectiveMmaINS1_34MainloopSm90TmaGmmaWarpSpecializedILi2ENS5_IJNS4_1CILi2EEENSA_ILi1EEESC_EEENS1_35KernelTmaWarpSpecializedCooperativeEEENS5_IJNSA_ILi128EEENSA_ILi256EEESG_EEENS_10bfloat16_tENS5_IJlSC_lEEESJ_SK_NS4_8TiledMMAINS4_8MMA_AtomIJNS4_4SM904GMMA28MMA_64x256x16_F32BF16BF16_SSILNSO_5MajorE0ELSQ_0ELNSO_7ScaleInE1ELSR_1EEEEEENS4_6LayoutISD_NS5_IJSC_NSA_ILi0EEESV_EEEEENS5_IJNS4_10UnderscoreESY_SY_EEEEENS4_13SM90_TMA_LOADENS4_14ComposedLayoutINS4_7SwizzleILi3ELi4ELi3EEENS4_18smem_ptr_flag_bitsILi16EEENSU_INS5_IJNSA_ILi8EEENSA_ILi64EEEEEENS5_IJS18_SC_EEEEEEEvNS4_8identityENS4_23SM90_TMA_LOAD_MULTICASTES1C_vS1D_EENS_8epilogue10collective6detail29Sm90TmaWarpSpecializedAdapterINS1H_15DefaultEpilogueISJ_SK_SK_NS1G_6thread17LinearCombinationISJ_Li1EffLNS1L_9ScaleType4KindE0ELNS_15FloatRoundStyleE2ESJ_EENS1_15EpilogueDefaultEEEEEvvEEEEvNT_6ParamsE,"",@"SHT_CUDA_INFO"
	.sectionflags	@""
	.align	4


	//----- nvinfo : EIATTR_CUDA_API_VERSION
	.align		4
        /*0000*/ 	.byte	0x04, 0x37
        /*0002*/ 	.short	(.L_21 - .L_20)
.L_20:
        /*0004*/ 	.word	0x00000082


	//----- nvinfo : EIATTR_KPARAM_INFO
	.align		4
.L_21:
        /*0008*/ 	.byte	0x04, 0x17
        /*000a*/ 	.short	(.L_23 - .L_22)
.L_22:
        /*000c*/ 	.word	0x00000000
        /*0010*/ 	.short	0x0000
        /*0012*/ 	.short	0x0070
        /*0014*/ 	.byte	0x00, 0xf0, 0x01, 0x10


	//----- nvinfo : EIATTR_SPARSE_MMA_MASK
	.align		4
.L_23:
        /*0018*/ 	.byte	0x03, 0x50
        /*001a*/ 	.short	0x0000


	//----- nvinfo : EIATTR_MAXREG_COUNT
	.align		4
        /*001c*/ 	.byte	0x03, 0x1b
        /*001e*/ 	.short	0x00a8


	//----- nvinfo : EIATTR_NUM_BARRIERS
	.align		4
        /*0020*/ 	.byte	0x02, 0x4c
        /*0022*/ 	.byte	0x01
	.zero		1


	//----- nvinfo : EIATTR_EXTERNS
	.align		4
        /*0024*/ 	.byte	0x04, 0x0f
        /*0026*/ 	.short	(.L_25 - .L_24)


	//   ....[0]....
	.align		4
.L_24:
        /*0028*/ 	.word	index@(__assertfail)


	//----- nvinfo : EIATTR_MERCURY_ISA_VERSION
	.align		4
.L_25:
        /*002c*/ 	.byte	0x03, 0x5f
        /*002e*/ 	.short	0x0101


	//----- nvinfo : EIATTR_INT_WARP_WIDE_INSTR_OFFSETS
	.align		4
        /*0030*/ 	.byte	0x04, 0x31
        /*0032*/ 	.short	(.L_27 - .L_26)


	//   ....[0]....
.L_26:
        /*0034*/ 	.word	0x00000440


	//   ....[1]....
        /*0038*/ 	.word	0x00000470


	//   ....[2]....
        /*003c*/ 	.word	0x00000630


	//   ....[3]....
        /*0040*/ 	.word	0x000020f0


	//----- nvinfo : EIATTR_COOP_GROUP_MASK_REGIDS
	.align		4
.L_27:
        /*0044*/ 	.byte	0x04, 0x29
        /*0046*/ 	.short	(.L_29 - .L_28)


	//   ....[0]....
.L_28:
        /*0048*/ 	.word	0xffffffff


	//   ....[1]....
        /*004c*/ 	.word	0xffffffff


	//   ....[2]....
        /*0050*/ 	.word	0xffffffff


	//   ....[3]....
        /*0054*/ 	.word	0xffffffff


	//   ....[4]....
        /*0058*/ 	.word	0xffffffff


	//   ....[5]....
        /*005c*/ 	.word	0xffffffff


	//----- nvinfo : EIATTR_COOP_GROUP_INSTR_OFFSETS
	.align		4
.L_29:
        /*0060*/ 	.byte	0x04, 0x28
        /*0062*/ 	.short	(.L_31 - .L_30)


	//   ....[0]....
.L_30:
        /*0064*/ 	.word	0x00000060


	//   ....[1]....
        /*0068*/ 	.word	0x00000070


	//   ....[2]....
        /*006c*/ 	.word	0x00000130


	//   ....[3]....
        /*0070*/ 	.word	0x00000290


	//   ....[4]....
        /*0074*/ 	.word	0x000007b0


	//   ....[5]....
        /*0078*/ 	.word	0x00001200


	//----- nvinfo : EIATTR_REG_RECONFIG
	.align		4
.L_31:
        /*007c*/ 	.byte	0x01, 0x54
	.zero		2


	//----- nvinfo : EIATTR_SYSCALL_OFFSETS
	.align		4
        /*0080*/ 	.byte	0x04, 0x46
        /*0082*/ 	.short	(.L_33 - .L_32)


	//   ....[0]....
.L_32:
        /*0084*/ 	.word	0x000013c0


	//----- nvinfo : EIATTR_MBARRIER_INSTR_OFFSETS
	.align		4
.L_33:
        /*0088*/ 	.byte	0x04, 0x39
        /*008a*/ 	.short	(.L_35 - .L_34)


	//   ....[0]....
.L_34:
        /*008c*/ 	.word	0x00000230
        /*0090*/ 	.word	0x000000ff
        /*0094*/ 	.word	0x00000000
        /*0098*/ 	.short	0x0100
        /*009a*/ 	.byte	0x08
	.zero		1


	//   ....[1]....
        /*009c*/ 	.word	0x00000240
        /*00a0*/ 	.word	0x000000ff
        /*00a4*/ 	.word	0x00000010
        /*00a8*/ 	.short	0x0100
        /*00aa*/ 	.byte	0x08
	.zero		1


	//   ....[2]....
        /*00ac*/ 	.word	0x00000250
        /*00b0*/ 	.word	0x000000ff
        /*00b4*/ 	.word	0x00000008
        /*00b8*/ 	.short	0x0100
        /*00ba*/ 	.byte	0x08
	.zero		1


	//   ....[3]....
        /*00bc*/ 	.word	0x00000260
        /*00c0*/ 	.word	0x000000ff
        /*00c4*/ 	.word	0x00000018
        /*00c8*/ 	.short	0x0100
        /*00ca*/ 	.byte	0x08
	.zero		1


	//   ....[4]....
        /*00cc*/ 	.word	0x000006b0
        /*00d0*/ 	.word	0x000000ff
        /*00d4*/ 	.word	0x00000030
        /*00d8*/ 	.short	0x0100
        /*00da*/ 	.byte	0x06
	.zero		1


	//   ....[5]....
        /*00dc*/ 	.word	0x00000740
        /*00e0*/ 	.word	0x000000ff
        /*00e4*/ 	.word	0x00000038
        /*00e8*/ 	.short	0x0100
        /*00ea*/ 	.byte	0x06
	.zero		1


	//   ....[6]....
        /*00ec*/ 	.word	0x00001480
        /*00f0*/ 	.word	0x00000003
        /*00f4*/ 	.word	0x00000000
        /*00f8*/ 	.short	0x010a
        /*00fa*/ 	.byte	0x3f
	.zero		1


	//   ....[7]....
        /*00fc*/ 	.word	0x000014c0
        /*0100*/ 	.word	0x00000003
        /*0104*/ 	.word	0x00000000
        /*0108*/ 	.short	0x010a
        /*010a*/ 	.byte	0x3f
	.zero		1


	//   ....[8]....
        /*010c*/ 	.word	0x00001ac0
        /*0110*/ 	.word	0x00000005
        /*0114*/ 	.word	0x00000000
        /*0118*/ 	.short	0x010a
        /*011a*/ 	.byte	0x3f
	.zero		1


	//   ....[9]....
        /*011c*/ 	.word	0x00001b00
        /*0120*/ 	.word	0x00000005
        /*0124*/ 	.word	0x00000000
        /*0128*/ 	.short	0x010a
        /*012a*/ 	.byte	0x3f
	.zero		1


	//   ....[10]....
        /*012c*/ 	.word	0x00001f90
        /*0130*/ 	.word	0x00000005
        /*0134*/ 	.word	0x00000000
        /*0138*/ 	.short	0x0101
        /*013a*/ 	.byte	0x3f
	.zero		1


	//   ....[11]....
        /*013c*/ 	.word	0x00002170
        /*0140*/ 	.word	0x00000003
        /*0144*/ 	.word	0x00000000
        /*0148*/ 	.short	0x0101
        /*014a*/ 	.byte	0x3f
	.zero		1


	//   ....[12]....
        /*014c*/ 	.word	0x0000af60
        /*0150*/ 	.word	0x00000017
        /*0154*/ 	.word	0x00000010
        /*0158*/ 	.short	0x010a
        /*015a*/ 	.byte	0x3f
	.zero		1


	//   ....[13]....
        /*015c*/ 	.word	0x0000b3f0
        /*0160*/ 	.word	0x00000005
        /*0164*/ 	.word	0x00000038
        /*0168*/ 	.short	0x0101
        /*016a*/ 	.byte	0x3f
	.zero		1


	//   ....[14]....
        /*016c*/ 	.word	0x0000bb10
        /*0170*/ 	.word	0x00000007
        /*0174*/ 	.word	0x00000000
        /*0178*/ 	.short	0x010a
        /*017a*/ 	.byte	0x3f
	.zero		1


	//   ....[15]....
        /*017c*/ 	.word	0x0000bb90
        /*0180*/ 	.word	0x00000003
        /*0184*/ 	.word	0x00000000
        /*0188*/ 	.short	0x010a
        /*018a*/ 	.byte	0x3f
	.zero		1


	//   ....[16]....
        /*018c*/ 	.word	0x0000bbf0
        /*0190*/ 	.word	0x00000003
        /*0194*/ 	.word	0x00000000
        /*0198*/ 	.short	0x010a
        /*019a*/ 	.byte	0x3f
	.zero		1


	//   ....[17]....
        /*019c*/ 	.word	0x0000bc40
        /*01a0*/ 	.word	0x00000005
        /*01a4*/ 	.word	0x00000000
        /*01a8*/ 	.short	0x010a
        /*01aa*/ 	.byte	0x3f
	.zero		1


	//   ....[18]....
        /*01ac*/ 	.word	0x0000bd10
        /*01b0*/ 	.word	0x00000017
        /*01b4*/ 	.word	0x00000010
        /*01b8*/ 	.short	0x010a
        /*01ba*/ 	.byte	0x3f
	.zero		1


	//   ....[19]....
        /*01bc*/ 	.word	0x0000bde0
        /*01c0*/ 	.word	0x00000007
        /*01c4*/ 	.word	0x00000000
        /*01c8*/ 	.short	0x010a
        /*01ca*/ 	.byte	0x3f
	.zero		1


	//----- nvinfo : EIATTR_NUM_MBARRIERS
	.align		4
.L_35:
        /*01cc*/ 	.byte	0x03, 0x38
        /*01ce*/ 	.short	0x0006


	//----- nvinfo : EIATTR_EXIT_INSTR_OFFSETS
	.align		4
        /*01d0*/ 	.byte	0x04, 0x1c
        /*01d2*/ 	.short	(.L_37 - .L_36)


	//   ....[0]....
.L_36:
        /*01d4*/ 	.word	0x00000910


	//   ....[1]....
        /*01d8*/ 	.word	0x00001130


	//   ....[2]....
        /*01dc*/ 	.word	0x0000a680


	//   ....[3]....
        /*01e0*/ 	.word	0x0000abe0


	//   ....[4]....
        /*01e4*/ 	.word	0x0000bbe0


	//----- nvinfo : EIATTR_MAX_THREADS
	.align		4
.L_37:
        /*01e8*/ 	.byte	0x04, 0x05
        /*01ea*/ 	.short	(.L_39 - .L_38)
.L_38:
        /*01ec*/ 	.word	0x00000180
        /*01f0*/ 	.word	0x00000001
        /*01f4*/ 	.word	0x00000001


	//----- nvinfo : EIATTR_CRS_STACK_SIZE
	.align		4
.L_39:
        /*01f8*/ 	.byte	0x04, 0x1e
        /*01fa*/ 	.short	(.L_41 - .L_40)
.L_40:
        /*01fc*/ 	.word	0x00000000


	//----- nvinfo : EIATTR_CBANK_PARAM_SIZE
	.align		4
.L_41:
        /*0200*/ 	.byte	0x03, 0x19
        /*0202*/ 	.short	0x0470


	//----- nvinfo : EIATTR_PARAM_CBANK
	.align		4
        /*0204*/ 	.byte	0x04, 0x0a
        /*0206*/ 	.short	(.L_43 - .L_42)
	.align		4
.L_42:
        /*0208*/ 	.word	index@(.nv.constant0._ZN7cutlass13device_kernelINS_4gemm6kernel13GemmUniversalIN4cute5tupleIJiiiiEEENS1_10collective13CollectiveMmaINS1_34MainloopSm90TmaGmmaWarpSpecializedILi2ENS5_IJNS4_1CILi2EEENSA_ILi1EEESC_EEENS1_35KernelTmaWarpSpecializedCooperativeEEENS5_IJNSA_ILi128EEENSA_ILi256EEESG_EEENS_10bfloat16_tENS5_IJlSC_lEEESJ_SK_NS4_8TiledMMAINS4_8MMA_AtomIJNS4_4SM904GMMA28MMA_64x256x16_F32BF16BF16_SSILNSO_5MajorE0ELSQ_0ELNSO_7ScaleInE1ELSR_1EEEEEENS4_6LayoutISD_NS5_IJSC_NSA_ILi0EEESV_EEEEENS5_IJNS4_10UnderscoreESY_SY_EEEEENS4_13SM90_TMA_LOADENS4_14ComposedLayoutINS4_7SwizzleILi3ELi4ELi3EEENS4_18smem_ptr_flag_bitsILi16EEENSU_INS5_IJNSA_ILi8EEENSA_ILi64EEEEEENS5_IJS18_SC_EEEEEEEvNS4_8identityENS4_23SM90_TMA_LOAD_MULTICASTES1C_vS1D_EENS_8epilogue10collective6detail29Sm90TmaWarpSpecializedAdapterINS1H_15DefaultEpilogueISJ_SK_SK_NS1G_6thread17LinearCombinationISJ_Li1EffLNS1L_9ScaleType4KindE0ELNS_15FloatRoundStyleE2ESJ_EENS1_15EpilogueDefaultEEEEEvvEEEEvNT_6ParamsE)
        /*020c*/ 	.short	0x0210
        /*020e*/ 	.short	0x0470


	//----- nvinfo : EIATTR_SW_WAR
	.align		4
.L_43:
        /*0210*/ 	.byte	0x04, 0x36
        /*0212*/ 	.short	(.L_45 - .L_44)
.L_44:
        /*0214*/ 	.word	0x00000008
.L_45:


//--------------------- .nv.callgraph             --------------------------
	.section	.nv.callgraph,"",@"SHT_CUDA_CALLGRAPH"
	.align	4
	.sectionentsize	8
	.align		4
        /*0000*/ 	.word	0x00000000
	.align		4
        /*0004*/ 	.word	0xffffffff
	.align		4
        /*0008*/ 	.word	index@(_ZN7cutlass13device_kernelINS_4gemm6kernel13GemmUniversalIN4cute5tupleIJiiiiEEENS1_10collective13CollectiveMmaINS1_34MainloopSm90TmaGmmaWarpSpecializedILi2ENS5_IJNS4_1CILi2EEENSA_ILi1EEESC_EEENS1_35KernelTmaWarpSpecializedCooperativeEEENS5_IJNSA_ILi128EEENSA_ILi256EEESG_EEENS_10bfloat16_tENS5_IJlSC_lEEESJ_SK_NS4_8TiledMMAINS4_8MMA_AtomIJNS4_4SM904GMMA28MMA_64x256x16_F32BF16BF16_SSILNSO_5MajorE0ELSQ_0ELNSO_7ScaleInE1ELSR_1EEEEEENS4_6LayoutISD_NS5_IJSC_NSA_ILi0EEESV_EEEEENS5_IJNS4_10UnderscoreESY_SY_EEEEENS4_13SM90_TMA_LOADENS4_14ComposedLayoutINS4_7SwizzleILi3ELi4ELi3EEENS4_18smem_ptr_flag_bitsILi16EEENSU_INS5_IJNSA_ILi8EEENSA_ILi64EEEEEENS5_IJS18_SC_EEEEEEEvNS4_8identityENS4_23SM90_TMA_LOAD_MULTICASTES1C_vS1D_EENS_8epilogue10collective6detail29Sm90TmaWarpSpecializedAdapterINS1H_15DefaultEpilogueISJ_SK_SK_NS1G_6thread17LinearCombinationISJ_Li1EffLNS1L_9ScaleType4KindE0ELNS_15FloatRoundStyleE2ESJ_EENS1_15EpilogueDefaultEEEEEvvEEEEvNT_6ParamsE)
	.align		4
        /*000c*/ 	.word	index@(__assertfail)
	.align		4
        /*0010*/ 	.word	0x00000000
	.align		4
        /*0014*/ 	.word	0xfffffffe
	.align		4
        /*0018*/ 	.word	0x00000000
	.align		4
        /*001c*/ 	.word	0xfffffffd
	.align		4
        /*0020*/ 	.word	0x00000000
	.align		4
        /*0024*/ 	.word	0xfffffffc


//--------------------- .nv.constant4             --------------------------
	.section	.nv.constant4,"a",@progbits
	.align	8
	.align		8
.nv.constant4:
        /*0000*/ 	.dword	__assertfail
	.align		8
        /*0008*/ 	.dword	__unnamed_1
	.align		8
        /*0010*/ 	.dword	_ZN40_INTERNAL_00b68e03_4_k_cu_f8b01796_318064cuda3std3__45__cpo5beginE
	.align		8
        /*0018*/ 	.dword	_ZN40_INTERNAL_00b68e03_4_k_cu_f8b01796_318064cuda3std3__45__cpo3endE
	.align		8
        /*0020*/ 	.dword	_ZN40_INTERNAL_00b68e03_4_k_cu_f8b01796_318064cuda3std3__45__cpo6cbeginE
	.align		8
        /*0028*/ 	.dword	_ZN40_INTERNAL_00b68e03_4_k_cu_f8b01796_318064cuda3std3__45__cpo4cendE
	.align		8
        /*0030*/ 	.dword	_ZN40_INTERNAL_00b68e03_4_k_cu_f8b01796_318064cuda3std3__442_GLOBAL__N__00b68e03_4_k_cu_f8b01796_318066ignoreE
	.align		8
        /*0038*/ 	.dword	_ZN40_INTERNAL_00b68e03_4_k_cu_f8b01796_318064cuda3std3__419piecewise_constructE
	.align		8
        /*0040*/ 	.dword	_ZN40_INTERNAL_00b68e03_4_k_cu_f8b01796_318064cuda3std3__48in_placeE
	.align		8
        /*0048*/ 	.dword	_ZN40_INTERNAL_00b68e03_4_k_cu_f8b01796_318064cuda3std6ranges3__45__cpo4swapE
	.align		8
        /*0050*/ 	.dword	_ZN40_INTERNAL_00b68e03_4_k_cu_f8b01796_318064cuda3std6ranges3__45__cpo9iter_moveE
	.align		8
        /*0058*/ 	.dword	_ZN40_INTERNAL_00b68e03_4_k_cu_f8b01796_318064cute7productE
	.align		8
        /*0060*/ 	.dword	_ZN40_INTERNAL_00b68e03_4_k_cu_f8b01796_318064cute1_E
	.align		8
        /*0068*/ 	.dword	$str$22
	.align		8
        /*0070*/ 	.dword	$str$23


//--------------------- .text._ZN7cutlass13device_kernelINS_4gemm6kernel13GemmUniversalIN4cute5tupleIJiiiiEEENS1_10collective13CollectiveMmaINS1_34MainloopSm90TmaGmmaWarpSpecializedILi2ENS5_IJNS4_1CILi2EEENSA_ILi1EEESC_EEENS1_35KernelTmaWarpSpecializedCooperativeEEENS5_IJNSA_ILi128EEENSA_ILi256EEESG_EEENS_10bfloat16_tENS5_IJlSC_lEEESJ_SK_NS4_8TiledMMAINS4_8MMA_AtomIJNS4_4SM904GMMA28MMA_64x256x16_F32BF16BF16_SSILNSO_5MajorE0ELSQ_0ELNSO_7ScaleInE1ELSR_1EEEEEENS4_6LayoutISD_NS5_IJSC_NSA_ILi0EEESV_EEEEENS5_IJNS4_10UnderscoreESY_SY_EEEEENS4_13SM90_TMA_LOADENS4_14ComposedLayoutINS4_7SwizzleILi3ELi4ELi3EEENS4_18smem_ptr_flag_bitsILi16EEENSU_INS5_IJNSA_ILi8EEENSA_ILi64EEEEEENS5_IJS18_SC_EEEEEEEvNS4_8identityENS4_23SM90_TMA_LOAD_MULTICASTES1C_vS1D_EENS_8epilogue10collective6detail29Sm90TmaWarpSpecializedAdapterINS1H_15DefaultEpilogueISJ_SK_SK_NS1G_6thread17LinearCombinationISJ_Li1EffLNS1L_9ScaleType4KindE0ELNS_15FloatRoundStyleE2ESJ_EENS1_15EpilogueDefaultEEEEEvvEEEEvNT_6ParamsE --------------------------
	.section	.text._ZN7cutlass13device_kernelINS_4gemm6kernel13GemmUniversalIN4cute5tupleIJiiiiEEENS1_10collective13CollectiveMmaINS1_34MainloopSm90TmaGmmaWarpSpecializedILi2ENS5_IJNS4_1CILi2EEENSA_ILi1EEESC_EEENS1_35KernelTmaWarpSpecializedCooperativeEEENS5_IJNSA_ILi128EEENSA_ILi256EEESG_EEENS_10bfloat16_tENS5_IJlSC_lEEESJ_SK_NS4_8TiledMMAINS4_8MMA_AtomIJNS4_4SM904GMMA28MMA_64x256x16_F32BF16BF16_SSILNSO_5MajorE0ELSQ_0ELNSO_7ScaleInE1ELSR_1EEEEEENS4_6LayoutISD_NS5_IJSC_NSA_ILi0EEESV_EEEEENS5_IJNS4_10UnderscoreESY_SY_EEEEENS4_13SM90_TMA_LOADENS4_14ComposedLayoutINS4_7SwizzleILi3ELi4ELi3EEENS4_18smem_ptr_flag_bitsILi16EEENSU_INS5_IJNSA_ILi8EEENSA_ILi64EEEEEENS5_IJS18_SC_EEEEEEEvNS4_8identityENS4_23SM90_TMA_LOAD_MULTICASTES1C_vS1D_EENS_8epilogue10collective6detail29Sm90TmaWarpSpecializedAdapterINS1H_15DefaultEpilogueISJ_SK_SK_NS1G_6thread17LinearCombinationISJ_Li1EffLNS1L_9ScaleType4KindE0ELNS_15FloatRoundStyleE2ESJ_EENS1_15EpilogueDefaultEEEEEvvEEEEvNT_6ParamsE,"ax",@progbits
	.align	128
.text._ZN7cutlass13device_kernelINS_4gemm6kernel13GemmUniversalIN4cute5tupleIJiiiiEEENS1_10collective13CollectiveMmaINS1_34MainloopSm90TmaGmmaWarpSpecializedILi2ENS5_IJNS4_1CILi2EEENSA_ILi1EEESC_EEENS1_35KernelTmaWarpSpecializedCooperativeEEENS5_IJNSA_ILi128EEENSA_ILi256EEESG_EEENS_10bfloat16_tENS5_IJlSC_lEEESJ_SK_NS4_8TiledMMAINS4_8MMA_AtomIJNS4_4SM904GMMA28MMA_64x256x16_F32BF16BF16_SSILNSO_5MajorE0ELSQ_0ELNSO_7ScaleInE1ELSR_1EEEEEENS4_6LayoutISD_NS5_IJSC_NSA_ILi0EEESV_EEEEENS5_IJNS4_10UnderscoreESY_SY_EEEEENS4_13SM90_TMA_LOADENS4_14ComposedLayoutINS4_7SwizzleILi3ELi4ELi3EEENS4_18smem_ptr_flag_bitsILi16EEENSU_INS5_IJNSA_ILi8EEENSA_ILi64EEEEEENS5_IJS18_SC_EEEEEEEvNS4_8identityENS4_23SM90_TMA_LOAD_MULTICASTES1C_vS1D_EENS_8epilogue10collective6detail29Sm90TmaWarpSpecializedAdapterINS1H_15DefaultEpilogueISJ_SK_SK_NS1G_6thread17LinearCombinationISJ_Li1EffLNS1L_9ScaleType4KindE0ELNS_15FloatRoundStyleE2ESJ_EENS1_15EpilogueDefaultEEEEEvvEEEEvNT_6ParamsE:
        .type           _ZN7cutlass13device_kernelINS_4gemm6kernel13GemmUniversalIN4cute5tupleIJiiiiEEENS1_10collective13CollectiveMmaINS1_34MainloopSm90TmaGmmaWarpSpecializedILi2ENS5_IJNS4_1CILi2EEENSA_ILi1EEESC_EEENS1_35KernelTmaWarpSpecializedCooperativeEEENS5_IJNSA_ILi128EEENSA_ILi256EEESG_EEENS_10bfloat16_tENS5_IJlSC_lEEESJ_SK_NS4_8TiledMMAINS4_8MMA_AtomIJNS4_4SM904GMMA28MMA_64x256x16_F32BF16BF16_SSILNSO_5MajorE0ELSQ_0ELNSO_7ScaleInE1ELSR_1EEEEEENS4_6LayoutISD_NS5_IJSC_NSA_ILi0EEESV_EEEEENS5_IJNS4_10UnderscoreESY_SY_EEEEENS4_13SM90_TMA_LOADENS4_14ComposedLayoutINS4_7SwizzleILi3ELi4ELi3EEENS4_18smem_ptr_flag_bitsILi16EEENSU_INS5_IJNSA_ILi8EEENSA_ILi64EEEEEENS5_IJS18_SC_EEEEEEEvNS4_8identityENS4_23SM90_TMA_LOAD_MULTICASTES1C_vS1D_EENS_8epilogue10collective6detail29Sm90TmaWarpSpecializedAdapterINS1H_15DefaultEpilogueISJ_SK_SK_NS1G_6thread17LinearCombinationISJ_Li1EffLNS1L_9ScaleType4KindE0ELNS_15FloatRoundStyleE2ESJ_EENS1_15EpilogueDefaultEEEEEvvEEEEvNT_6ParamsE,@function
        .size           _ZN7cutlass13device_kernelINS_4gemm6kernel13GemmUniversalIN4cute5tupleIJiiiiEEENS1_10collective13CollectiveMmaINS1_34MainloopSm90TmaGmmaWarpSpecializedILi2ENS5_IJNS4_1CILi2EEENSA_ILi1EEESC_EEENS1_35KernelTmaWarpSpecializedCooperativeEEENS5_IJNSA_ILi128EEENSA_ILi256EEESG_EEENS_10bfloat16_tENS5_IJlSC_lEEESJ_SK_NS4_8TiledMMAINS4_8MMA_AtomIJNS4_4SM904GMMA28MMA_64x256x16_F32BF16BF16_SSILNSO_5MajorE0ELSQ_0ELNSO_7ScaleInE1ELSR_1EEEEEENS4_6LayoutISD_NS5_IJSC_NSA_ILi0EEESV_EEEEENS5_IJNS4_10UnderscoreESY_SY_EEEEENS4_13SM90_TMA_LOADENS4_14ComposedLayoutINS4_7SwizzleILi3ELi4ELi3EEENS4_18smem_ptr_flag_bitsILi16EEENSU_INS5_IJNSA_ILi8EEENSA_ILi64EEEEEENS5_IJS18_SC_EEEEEEEvNS4_8identityENS4_23SM90_TMA_LOAD_MULTICASTES1C_vS1D_EENS_8epilogue10collective6detail29Sm90TmaWarpSpecializedAdapterINS1H_15DefaultEpilogueISJ_SK_SK_NS1G_6thread17LinearCombinationISJ_Li1EffLNS1L_9ScaleType4KindE0ELNS_15FloatRoundStyleE2ESJ_EENS1_15EpilogueDefaultEEEEEvvEEEEvNT_6ParamsE,(.L_x_321 - _ZN7cutlass13device_kernelINS_4gemm6kernel13GemmUniversalIN4cute5tupleIJiiiiEEENS1_10collective13CollectiveMmaINS1_34MainloopSm90TmaGmmaWarpSpecializedILi2ENS5_IJNS4_1CILi2EEENSA_ILi1EEESC_EEENS1_35KernelTmaWarpSpecializedCooperativeEEENS5_IJNSA_ILi128EEENSA_ILi256EEESG_EEENS_10bfloat16_tENS5_IJlSC_lEEESJ_SK_NS4_8TiledMMAINS4_8MMA_AtomIJNS4_4SM904GMMA28MMA_64x256x16_F32BF16BF16_SSILNSO_5MajorE0ELSQ_0ELNSO_7ScaleInE1ELSR_1EEEEEENS4_6LayoutISD_NS5_IJSC_NSA_ILi0EEESV_EEEEENS5_IJNS4_10UnderscoreESY_SY_EEEEENS4_13SM90_TMA_LOADENS4_14ComposedLayoutINS4_7SwizzleILi3ELi4ELi3EEENS4_18smem_ptr_flag_bitsILi16EEENSU_INS5_IJNSA_ILi8EEENSA_ILi64EEEEEENS5_IJS18_SC_EEEEEEEvNS4_8identityENS4_23SM90_TMA_LOAD_MULTICASTES1C_vS1D_EENS_8epilogue10collective6detail29Sm90TmaWarpSpecializedAdapterINS1H_15DefaultEpilogueISJ_SK_SK_NS1G_6thread17LinearCombinationISJ_Li1EffLNS1L_9ScaleType4KindE0ELNS_15FloatRoundStyleE2ESJ_EENS1_15EpilogueDefaultEEEEEvvEEEEvNT_6ParamsE)
        .other          _ZN7cutlass13device_kernelINS_4gemm6kernel13GemmUniversalIN4cute5tupleIJiiiiEEENS1_10collective13CollectiveMmaINS1_34MainloopSm90TmaGmmaWarpSpecializedILi2ENS5_IJNS4_1CILi2EEENSA_ILi1EEESC_EEENS1_35KernelTmaWarpSpecializedCooperativeEEENS5_IJNSA_ILi128EEENSA_ILi256EEESG_EEENS_10bfloat16_tENS5_IJlSC_lEEESJ_SK_NS4_8TiledMMAINS4_8MMA_AtomIJNS4_4SM904GMMA28MMA_64x256x16_F32BF16BF16_SSILNSO_5MajorE0ELSQ_0ELNSO_7ScaleInE1ELSR_1EEEEEENS4_6LayoutISD_NS5_IJSC_NSA_ILi0EEESV_EEEEENS5_IJNS4_10UnderscoreESY_SY_EEEEENS4_13SM90_TMA_LOADENS4_14ComposedLayoutINS4_7SwizzleILi3ELi4ELi3EEENS4_18smem_ptr_flag_bitsILi16EEENSU_INS5_IJNSA_ILi8EEENSA_ILi64EEEEEENS5_IJS18_SC_EEEEEEEvNS4_8identityENS4_23SM90_TMA_LOAD_MULTICASTES1C_vS1D_EENS_8epilogue10collective6detail29Sm90TmaWarpSpecializedAdapterINS1H_15DefaultEpilogueISJ_SK_SK_NS1G_6thread17LinearCombinationISJ_Li1EffLNS1L_9ScaleType4KindE0ELNS_15FloatRoundStyleE2ESJ_EENS1_15EpilogueDefaultEEEEEvvEEEEvNT_6ParamsE,@"STO_CUDA_ENTRY STV_DEFAULT"
_ZN7cutlass13device_kernelINS_4gemm6kernel13GemmUniversalIN4cute5tupleIJiiiiEEENS1_10collective13CollectiveMmaINS1_34MainloopSm90TmaGmmaWarpSpecializedILi2ENS5_IJNS4_1CILi2EEENSA_ILi1EEESC_EEENS1_35KernelTmaWarpSpecializedCooperativeEEENS5_IJNSA_ILi128EEENSA_ILi256EEESG_EEENS_10bfloat16_tENS5_IJlSC_lEEESJ_SK_NS4_8TiledMMAINS4_8MMA_AtomIJNS4_4SM904GMMA28MMA_64x256x16_F32BF16BF16_SSILNSO_5MajorE0ELSQ_0ELNSO_7ScaleInE1ELSR_1EEEEEENS4_6LayoutISD_NS5_IJSC_NSA_ILi0EEESV_EEEEENS5_IJNS4_10UnderscoreESY_SY_EEEEENS4_13SM90_TMA_LOADENS4_14ComposedLayoutINS4_7SwizzleILi3ELi4ELi3EEENS4_18smem_ptr_flag_bitsILi16EEENSU_INS5_IJNSA_ILi8EEENSA_ILi64EEEEEENS5_IJS18_SC_EEEEEEEvNS4_8identityENS4_23SM90_TMA_LOAD_MULTICASTES1C_vS1D_EENS_8epilogue10collective6detail29Sm90TmaWarpSpecializedAdapterINS1H_15DefaultEpilogueISJ_SK_SK_NS1G_6thread17LinearCombinationISJ_Li1EffLNS1L_9ScaleType4KindE0ELNS_15FloatRoundStyleE2ESJ_EENS1_15EpilogueDefaultEEEEEvvEEEEvNT_6ParamsE:
[----:B------:R-:W0:Y:S01]  /*0000*/  LDC R1, c[0x0][0x28] ;  /* 0x00000a00ff017b82 */ /* 0x000e220000000800 */
[----:B------:R-:W1:Y:S01]  /*0010*/  S2R R18, SR_TID.X ;  /* 0x0000000000127919 */ /* 0x000e620000002100 */
[----:B------:R-:W-:Y:S01]  /*0020*/  ELECT P0, URZ, PT ;  /* 0x00000000003f782f */ /* 0x000fe20003800000 */
[----:B------:R-:W-:Y:S01]  /*0030*/  BSSY B0, `(.L_x_0) ;  /* 0x000000f000007945 */ /* 0x000fe20003800000 */
[--C-:B-1----:R-:W-:Y:S02]  /*0040*/  SHF.R.U32.HI R0, RZ, 0x5, R18.reuse ;  /* 0x00000005ff007819 */ /* 0x102fe40000011612 */
[----:B------:R-:W-:-:S03]  /*0050*/  SHF.R.U32.HI R3, RZ, 0x7, R18 ;  /* 0x00000007ff037819 */ /* 0x000fc60000011612 */
[----:B------:R-:W1:Y:S04]  /*0060*/  SHFL.IDX PT, R2, R0, RZ, 0x1f ;  /* 0x00001fff00027589 */ /* 0x000e6800000e0000 */
[----:B------:R2:W3:Y:S01]  /*0070*/  SHFL.IDX PT, R5, R3, RZ, 0x1f ;  /* 0x00001fff03057589 */ /* 0x0004e200000e0000 */
[----:B-1----:R-:W-:-:S13]  /*0080*/  ISETP.NE.OR P0, PT, R2, RZ, !P0 ;  /* 0x000000ff0200720c */ /* 0x002fda0004705670 */
[----:B0-23--:R-:W-:Y:S05]  /*0090*/  @P0 BRA `(.L_x_1) ;  /* 0x0000000000200947 */ /* 0x00dfea0003800000 */
[----:B------:R-:W-:Y:S02]  /*00a0*/  ULDC.64 UR4, c[0x0][0x198] ;  /* 0x0000660000047ab9 */ /* 0x000fe40000000a00 */
[----:B------:R-:W-:Y:S02]  /*00b0*/  UIADD3 UR6, UP0, UR4, 0xf0, URZ ;  /* 0x000000f004067890 */ /* 0x000fe4000ff1e03f */
[----:B------:R-:W-:Y:S02]  /*00c0*/  UIADD3 UR4, UP1, UR4, 0x1f0, URZ ;  /* 0x000001f004047890 */ /* 0x000fe4000ff3e03f */
[----:B------:R-:W-:Y:S02]  /*00d0*/  UIADD3.X UR7, URZ, UR5, URZ, UP0, !UPT ;  /* 0x000000053f077290 */ /* 0x000fe400087fe43f */
[----:B------:R-:W-:-:S07]  /*00e0*/  UIADD3.X UR5, URZ, UR5, URZ, UP1, !UPT ;  /* 0x000000053f057290 */ /* 0x000fce0008ffe43f */
[----:B------:R0:W-:Y:S02]  /*00f0*/  UTMACCTL.PF [UR6] ;  /* 0x00000000060079b9 */ /* 0x0001e40008040000 */
[----:B------:R0:W-:Y:S02]  /*0100*/  UTMACCTL.PF [UR4] ;  /* 0x00000000040079b9 */ /* 0x0001e40008040000 */
[----:B0-----:R-:W-:Y:S01]  /*0110*/  NOP ;  /* 0x0000000000007918 */ /* 0x001fe20000000000 */
.L_x_1:
[----:B------:R-:W-:Y:S05]  /*0120*/  BSYNC B0 ;  /* 0x0000000000007941 */ /* 0x000fea0003800000 */
.L_x_0:
[----:B------:R-:W0:Y:S02]  /*0130*/  SHFL.IDX PT, R3, R0, RZ, 0x1f ;  /* 0x00001fff00037589 */ /* 0x000e2400000e0000 */
[----:B0-----:R-:W-:-:S13]  /*0140*/  ISETP.NE.AND P0, PT, R3, RZ, PT ;  /* 0x000000ff0300720c */ /* 0x001fda0003f05270 */
[----:B------:R-:W-:Y:S05]  /*0150*/  @P0 BRA `(.L_x_2) ;  /* 0x0000000000480947 */ /* 0x000fea0003800000 */
[----:B------:R-:W0:Y:S01]  /*0160*/  S2UR UR8, SR_CgaCtaId ;  /* 0x00000000000879c3 */ /* 0x000e220000008800 */
[----:B------:R-:W-:Y:S01]  /*0170*/  UMOV UR4, 0x400 ;  /* 0x0000040000047882 */ /* 0x000fe20000000000 */
[----:B------:R-:W-:Y:S01]  /*0180*/  UMOV UR5, 0x1 ;  /* 0x0000000100057882 */ /* 0x000fe20000000000 */
[----:B------:R-:W-:Y:S01]  /*0190*/  UMOV UR6, 0x4 ;  /* 0x0000000400067882 */ /* 0x000fe20000000000 */
[----:B------:R-:W-:Y:S01]  /*01a0*/  ELECT P0, URZ, PT ;  /* 0x00000000003f782f */ /* 0x000fe20003800000 */
[----:B------:R-:W-:-:S04]  /*01b0*/  UIADD3 UR6, -UR6, 0x100000, URZ ;  /* 0x0010000006067890 */ /* 0x000fc8000fffe13f */
[----:B------:R-:W-:Y:S02]  /*01c0*/  USHF.L.U32 UR7, UR6, 0xb, URZ ;  /* 0x0000000b06077899 */ /* 0x000fe4000800063f */
[----:B------:R-:W-:Y:S02]  /*01d0*/  USHF.L.U32 UR6, UR6, 0x1, URZ ;  /* 0x0000000106067899 */ /* 0x000fe4000800063f */
[----:B0-----:R-:W-:Y:S02]  /*01e0*/  ULEA UR8, UR8, UR4, 0x18 ;  /* 0x0000000408087291 */ /* 0x001fe4000f8ec03f */
[----:B------:R-:W-:-:S04]  /*01f0*/  UIADD3 UR4, -UR5, 0x100000, URZ ;  /* 0x0010000005047890 */ /* 0x000fc8000fffe13f */
[----:B------:R-:W-:Y:S02]  /*0200*/  USHF.L.U32 UR5, UR4, 0xb, URZ ;  /* 0x0000000b04057899 */ /* 0x000fe4000800063f */
[----:B------:R-:W-:Y:S01]  /*0210*/  USHF.L.U32 UR4, UR4, 0x1, URZ ;  /* 0x0000000104047899 */ /* 0x000fe2000800063f */
[----:B------:R-:W0:Y:S11]  /*0220*/  FENCE.VIEW.ASYNC.S ;  /* 0x00000000000073c6 */ /* 0x000e360000000000 */
[----:B0-----:R0:W1:Y:S01]  /*0230*/  SYNCS.EXCH.64 URZ, [UR8], UR4 ;  /* 0x00000004083f75b2 */ /* 0x0010620008000100 */
[----:B------:R0:W2:Y:S01]  /*0240*/  SYNCS.EXCH.64 URZ, [UR8+0x10], UR6 ;  /* 0x00001006083f75b2 */ /* 0x0000a20008000100 */
[----:B------:R0:W3:Y:S01]  /*0250*/  SYNCS.EXCH.64 URZ, [UR8+0x8], UR4 ;  /* 0x00000804083f75b2 */ /* 0x0000e20008000100 */
[----:B------:R0:W4:Y:S01]  /*0260*/  SYNCS.EXCH.64 URZ, [UR8+0x18], UR6 ;  /* 0x00001806083f75b2 */ /* 0x0001220008000100 */
[----:B------:R-:W-:Y:S01]  /*0270*/  NOP ;  /* 0x0000000000007918 */ /* 0x000fe20000000000 */
.L_x_2:
[----:B------:R-:W-:Y:S01]  /*0280*/  SHF.R.S32.HI R7, RZ, 0x1f, R18 ;  /* 0x0000001fff077819 */ /* 0x000fe20000011412 */
[----:B------:R-:W5:Y:S01]  /*0290*/  SHFL.IDX PT, R0, R0, RZ, 0x1f ;  /* 0x00001fff00007589 */ /* 0x000f6200000e0000 */
[----:B0-----:R-:W0:Y:S01]  /*02a0*/  S2UR UR8, SR_CTAID.X ;  /* 0x00000000000879c3 */ /* 0x001e220000002500 */
[----:B------:R-:W-:Y:S02]  /*02b0*/  ELECT P0, URZ, PT ;  /* 0x00000000003f782f */ /* 0x000fe40003800000 */
[----:B------:R-:W-:Y:S01]  /*02c0*/  LEA.HI R7, R7, R18, RZ, 0x7 ;  /* 0x0000001207077211 */ /* 0x000fe200078f38ff */
[----:B------:R-:W1:Y:S01]  /*02d0*/  S2R R4, SR_CTAID.Y ;  /* 0x0000000000047919 */ /* 0x000e620000002600 */
[----:B------:R-:W-:Y:S01]  /*02e0*/  SHF.R.S32.HI R8, RZ, 0x1f, R3 ;  /* 0x0000001fff087819 */ /* 0x000fe20000011403 */
[----:B------:R-:W-:Y:S01]  /*02f0*/  ULDC UR4, c[0x0][0x150] ;  /* 0x0000540000047ab9 */ /* 0x000fe20000000800 */
[----:B------:R-:W-:Y:S01]  /*0300*/  LOP3.LUT R7, R7, 0xffffff80, RZ, 0xc0, !PT ;  /* 0xffffff8007077812 */ /* 0x000fe200078ec0ff */
[----:B------:R-:W-:Y:S01]  /*0310*/  NOP ;  /* 0x0000000000007918 */ /* 0x000fe20000000000 */
[----:B------:R-:W-:Y:S01]  /*0320*/  LEA.HI R8, R8, R3, RZ, 0x2 ;  /* 0x0000000308087211 */ /* 0x000fe200078f10ff */
[----:B------:R-:W2:Y:S01]  /*0330*/  LDC R10, c[0x0][0x144] ;  /* 0x00005100ff0a7b82 */ /* 0x000ea20000000800 */
[----:B------:R-:W-:Y:S01]  /*0340*/  NOP ;  /* 0x0000000000007918 */ /* 0x000fe20000000000 */
[----:B------:R-:W-:Y:S01]  /*0350*/  IMAD.IADD R6, R18, 0x1, -R7 ;  /* 0x0000000112067824 */ /* 0x000fe200078e0a07 */
[----:B------:R-:W-:Y:S01]  /*0360*/  LOP3.LUT R8, R8, 0x3ffffffc, RZ, 0xc0, !PT ;  /* 0x3ffffffc08087812 */ /* 0x000fe200078ec0ff */
[----:B------:R-:W-:Y:S01]  /*0370*/  IMAD.MOV.U32 R22, RZ, RZ, 0x1 ;  /* 0x00000001ff167424 */ /* 0x000fe200078e00ff */
[----:B------:R-:W-:-:S02]  /*0380*/  ISETP.NE.AND P3, PT, R5, RZ, PT ;  /* 0x000000ff0500720c */ /* 0x000fc40003f65270 */
[----:B------:R-:W-:Y:S01]  /*0390*/  SHF.R.S32.HI R7, RZ, 0x1f, R6 ;  /* 0x0000001fff077819 */ /* 0x000fe20000011406 */
[----:B------:R-:W-:Y:S01]  /*03a0*/  IMAD.IADD R8, R3, 0x1, -R8 ;  /* 0x0000000103087824 */ /* 0x000fe200078e0a08 */
[----:B------:R-:W3:Y:S02]  /*03b0*/  LDC R13, c[0x0][0x140] ;  /* 0x00005000ff0d7b82 */ /* 0x000ee40000000800 */
[----:B------:R-:W-:Y:S02]  /*03c0*/  LEA.HI R7, R7, R6, RZ, 0x3 ;  /* 0x0000000607077211 */ /* 0x000fe400078f18ff */
[----:B-----5:R-:W-:Y:S02]  /*03d0*/  ISETP.NE.OR P0, PT, R0, RZ, !P0 ;  /* 0x000000ff0000720c */ /* 0x020fe40004705670 */
[--C-:B------:R-:W-:Y:S02]  /*03e0*/  SHF.R.S32.HI R0, RZ, 0x3, R7.reuse ;  /* 0x00000003ff007819 */ /* 0x100fe40000011407 */
[----:B------:R-:W-:-:S02]  /*03f0*/  SHF.R.S32.HI R7, RZ, 0x1f, R7 ;  /* 0x0000001fff077819 */ /* 0x000fc40000011407 */
[----:B0-----:R-:W-:Y:S02]  /*0400*/  I2FP.F32.U32 R9, UR8 ;  /* 0x0000000800097c45 */ /* 0x001fe40008201000 */
[----:B------:R-:W-:-:S03]  /*0410*/  LEA.HI R7, R7, R0, RZ, 0x2 ;  /* 0x0000000007077211 */ /* 0x000fc600078f10ff */
[----:B------:R-:W-:Y:S01]  /*0420*/  FMUL R9, R9, UR4 ;  /* 0x0000000409097c20 */ /* 0x000fe20008400000 */
[----:B------:R-:W-:Y:S01]  /*0430*/  LOP3.LUT R7, R7, 0xfffffffc, RZ, 0xc0, !PT ;  /* 0xfffffffc07077812 */ /* 0x000fe200078ec0ff */
[----:B------:R-:W-:Y:S01]  /*0440*/  VOTEU.ALL UP0, P0 ;  /* 0x00000000003f7886 */ /* 0x000fe20000000000 */
[----:B-1----:R-:W-:Y:S01]  /*0450*/  I2FP.F32.U32 R3, R4 ;  /* 0x0000000400037245 */ /* 0x002fe20000201000 */
[----:B------:R-:W-:Y:S01]  /*0460*/  ULDC UR4, c[0x0][0x154] ;  /* 0x0000550000047ab9 */ /* 0x000fe20000000800 */
[----:B------:R-:W-:Y:S01]  /*0470*/  VOTEU.ALL UP1, P0 ;  /* 0x00000000003f7886 */ /* 0x000fe20000020000 */
[----:B------:R-:W0:Y:S01]  /*0480*/  F2I.U32.TRUNC.NTZ R9, R9 ;  /* 0x0000000900097305 */ /* 0x000e22000020f000 */
[----:B------:R-:W-:Y:S01]  /*0490*/  IMAD.IADD R7, R0, 0x1, -R7 ;  /* 0x0000000100077824 */ /* 0x000fe200078e0a07 */
[----:B------:R-:W1:Y:S01]  /*04a0*/  @!UP0 S2UR UR7, SR_CgaCtaId ;  /* 0x00000000000789c3 */ /* 0x000e620000008800 */
[----:B------:R-:W-:Y:S01]  /*04b0*/  FMUL R12, R3, UR4 ;  /* 0x00000004030c7c20 */ /* 0x000fe20008400000 */
[----:B------:R-:W-:Y:S01]  /*04c0*/  UMOV UR4, 0x20 ;  /* 0x0000002000047882 */ /* 0x000fe20000000000 */
[----:B------:R-:W-:Y:S01]  /*04d0*/  IMAD R8, R8, 0x4, R7 ;  /* 0x0000000408087824 */ /* 0x000fe200078e0207 */
[----:B------:R-:W-:Y:S01]  /*04e0*/  @!UP0 UMOV UR6, 0x400 ;  /* 0x0000040000068882 */ /* 0x000fe20000000000 */
[----:B------:R-:W-:-:S04]  /*04f0*/  @!UP0 UIADD3 UR4, -UR4, 0x100000, URZ ;  /* 0x0010000004048890 */ /* 0x000fc8000fffe13f */
[----:B------:R-:W-:Y:S02]  /*0500*/  @!UP0 USHF.L.U32 UR5, UR4, 0xb, URZ ;  /* 0x0000000b04058899 */ /* 0x000fe4000800063f */
[----:B------:R-:W-:Y:S01]  /*0510*/  @!UP0 USHF.L.U32 UR4, UR4, 0x1, URZ ;  /* 0x0000000104048899 */ /* 0x000fe2000800063f */
[----:B---3--:R-:W-:Y:S01]  /*0520*/  ISETP.EQ.U32.AND P2, PT, R13, 0x1, PT ;  /* 0x000000010d00780c */ /* 0x008fe20003f42070 */
[----:B------:R-:W3:Y:S01]  /*0530*/  F2I.U32.TRUNC.NTZ R12, R12 ;  /* 0x0000000c000c7305 */ /* 0x000ee2000020f000 */
[----:B------:R-:W-:Y:S01]  /*0540*/  LEA.HI R0, R8, R8, RZ, 0x1 ;  /* 0x0000000808007211 */ /* 0x000fe200078f08ff */
[----:B------:R-:W5:Y:S03]  /*0550*/  LDC R7, c[0x0][0x148] ;  /* 0x00005200ff077b82 */ /* 0x000f660000000800 */
[----:B------:R-:W-:Y:S01]  /*0560*/  LOP3.LUT R11, R0, 0xfffffffe, RZ, 0xc0, !PT ;  /* 0xfffffffe000b7812 */ /* 0x000fe200078ec0ff */
[----:B0-----:R-:W-:Y:S01]  /*0570*/  IMAD.MOV R15, RZ, RZ, -R9 ;  /* 0x000000ffff0f7224 */ /* 0x001fe200078e0a09 */
[----:B------:R-:W-:-:S03]  /*0580*/  SHF.R.S32.HI R9, RZ, 0x1f, R2 ;  /* 0x0000001fff097819 */ /* 0x000fc60000011402 */
[----:B--2---:R-:W-:Y:S01]  /*0590*/  IMAD R3, R10, R15, UR8 ;  /* 0x000000080a037e24 */ /* 0x004fe2000f8e020f */
[----:B------:R-:W-:Y:S01]  /*05a0*/  LEA.HI R9, R9, R2, RZ, 0x2 ;  /* 0x0000000209097211 */ /* 0x000fe200078f10ff */
[C---:B------:R-:W-:Y:S02]  /*05b0*/  IMAD.IADD R0, R8.reuse, 0x1, -R11 ;  /* 0x0000000108007824 */ /* 0x040fe400078e0a0b */
[----:B------:R-:W-:Y:S01]  /*05c0*/  IMAD.SHL.U32 R11, R8, 0x4, RZ ;  /* 0x00000004080b7824 */ /* 0x000fe200078e00ff */
[----:B------:R-:W-:Y:S01]  /*05d0*/  LOP3.LUT R9, R9, 0xfffffffc, RZ, 0xc0, !PT ;  /* 0xfffffffc09097812 */ /* 0x000fe200078ec0ff */
[----:B---3--:R-:W-:Y:S01]  /*05e0*/  IMAD.MOV R24, RZ, RZ, -R12 ;  /* 0x000000ffff187224 */ /* 0x008fe200078e0a0c */
[----:B------:R-:W-:Y:S01]  /*05f0*/  ISETP.NE.AND P4, PT, R0, R3, PT ;  /* 0x000000030000720c */ /* 0x000fe20003f85270 */
[----:B-1----:R-:W-:Y:S01]  /*0600*/  @!UP0 ULEA UR6, UR7, UR6, 0x18 ;  /* 0x0000000607068291 */ /* 0x002fe2000f8ec03f */
[----:B------:R-:W-:Y:S01]  /*0610*/  LOP3.LUT R152, R8, 0xc, R11, 0x78, !PT ;  /* 0x0000000c08987812 */ /* 0x000fe200078e780b */
[----:B------:R-:W-:Y:S01]  /*0620*/  IMAD.IADD R0, R2, 0x1, -R9 ;  /* 0x0000000102007824 */ /* 0x000fe200078e0a09 */
[----:B------:R-:W-:Y:S01]  /*0630*/  VOTEU.ALL UP0, P0 ;  /* 0x00000000003f7886 */ /* 0x000fe20000000000 */
[----:B------:R-:W-:Y:S01]  /*0640*/  LOP3.LUT P0, RZ, R6, 0x7, RZ, 0xc0, !PT ;  /* 0x0000000706ff7812 */ /* 0x000fe2000780c0ff */
[----:B------:R-:W-:-:S02]  /*0650*/  VIADD R6, R5, 0xffffffff ;  /* 0xffffffff05067836 */ /* 0x000fc40000000000 */
[----:B------:R-:W-:Y:S01]  /*0660*/  ISETP.NE.AND P1, PT, R0, 0x3, PT ;  /* 0x000000030000780c */ /* 0x000fe20003f25270 */
[----:B-----5:R-:W-:Y:S01]  /*0670*/  IMAD R9, R7, R24, R4 ;  /* 0x0000001807097224 */ /* 0x020fe200078e0204 */
[----:B------:R-:W-:Y:S02]  /*0680*/  ISETP.LT.U32.AND P0, PT, R152, 0x2, !P0 ;  /* 0x000000029800780c */ /* 0x000fe40004701070 */
[----:B------:R-:W-:Y:S01]  /*0690*/  ISETP.EQ.OR P1, PT, R0, RZ, !P1 ;  /* 0x000000ff0000720c */ /* 0x000fe20004f22670 */
[----:B------:R-:W0:Y:S02]  /*06a0*/  FENCE.VIEW.ASYNC.S ;  /* 0x00000000000073c6 */ /* 0x000e240000000000 */
[----:B0-----:R0:W1:Y:S01]  /*06b0*/  @!UP0 SYNCS.EXCH.64 URZ, [UR6+0x30], UR4 ;  /* 0x00003004063f85b2 */ /* 0x0010620008000100 */
[----:B------:R-:W-:Y:S02]  /*06c0*/  @P4 LEA.HI R2, R152, R152, RZ, 0x1 ;  /* 0x0000009898024211 */ /* 0x000fe400078f08ff */
[----:B------:R-:W-:-:S02]  /*06d0*/  ISETP.EQ.AND P1, PT, R5, RZ, P1 ;  /* 0x000000ff0500720c */ /* 0x000fc40000f22270 */
[----:B------:R-:W-:Y:S02]  /*06e0*/  @P4 SHF.R.S32.HI R2, RZ, 0x1, R2 ;  /* 0x00000001ff024819 */ /* 0x000fe40000011402 */
[----:B------:R-:W-:Y:S02]  /*06f0*/  ISETP.GE.U32.AND P6, PT, R6, 0x2, PT ;  /* 0x000000020600780c */ /* 0x000fe40003fc6070 */
[----:B------:R-:W-:Y:S02]  /*0700*/  @P4 ISETP.NE.AND P5, PT, R2, R9, PT ;  /* 0x000000090200420c */ /* 0x000fe40003fa5270 */
[----:B------:R-:W-:Y:S02]  /*0710*/  SEL R9, RZ, 0x1, !P0 ;  /* 0x00000001ff097807 */ /* 0x000fe40004000000 */
[----:B------:R-:W-:Y:S02]  /*0720*/  @P4 SEL R22, RZ, 0x1, P5 ;  /* 0x00000001ff164807 */ /* 0x000fe40002800000 */
[----:B------:R-:W-:Y:S01]  /*0730*/  SEL R19, RZ, 0x1, !P1 ;  /* 0x00000001ff137807 */ /* 0x000fe20004800000 */
[----:B------:R0:W2:Y:S01]  /*0740*/  @!UP1 SYNCS.EXCH.64 URZ, [UR6+0x38], UR4 ;  /* 0x00003804063f95b2 */ /* 0x0000a20008000100 */
[----:B------:R-:W-:Y:S01]  /*0750*/  LOP3.LUT R22, R22, R9, RZ, 0xc0, !PT ;  /* 0x0000000916167212 */ /* 0x000fe200078ec0ff */
[----:B------:R-:W-:Y:S01]  /*0760*/  NOP ;  /* 0x0000000000007918 */ /* 0x000fe20000000000 */
[----:B------:R-:W-:Y:S01]  /*0770*/  SEL R19, R19, 0x2, P6 ;  /* 0x0000000213137807 */ /* 0x000fe20003000000 */
[----:B------:R-:W-:Y:S06]  /*0780*/  @!P2 BRA `(.L_x_3) ;  /* 0x000000000008a947 */ /* 0x000fec0003800000 */
[----:B-12-4-:R-:W-:Y:S01]  /*0790*/  UCGABAR_ARV ;  /* 0x00000000000079c7 */ /* 0x016fe20008000000 */
[----:B------:R-:W-:Y:S05]  /*07a0*/  BRA `(.L_x_4) ;  /* 0x0000000000047947 */ /* 0x000fea0003800000 */
.L_x_3:
[----:B-12-4-:R-:W-:Y:S01]  /*07b0*/  NOP ;  /* 0x0000000000007918 */ /* 0x016fe20000000000 */
.L_x_4:
[----:B------:R-:W1:Y:S01]  /*07c0*/  LDC R2, c[0x0][0x65c] ;  /* 0x00019700ff027b82 */ /* 0x000e620000000800 */
[----:B------:R-:W-:Y:S02]  /*07d0*/  IMAD.U32 R8, RZ, RZ, UR8 ;  /* 0x00000008ff087e24 */ /* 0x000fe4000f8e00ff */
[----:B------:R-:W-:Y:S01]  /*07e0*/  IMAD.MOV.U32 R9, RZ, RZ, RZ ;  /* 0x000000ffff097224 */ /* 0x000fe200078e00ff */
[----:B-1----:R-:W-:-:S04]  /*07f0*/  ISETP.NE.AND P1, PT, R2, 0x1, PT ;  /* 0x000000010200780c */ /* 0x002fc80003f25270 */
[----:B------:R-:W-:-:S09]  /*0800*/  P2R R5, PR, RZ, 0x2 ;  /* 0x00000002ff057803 */ /* 0x000fd20000000000 */
[----:B------:R-:W1:Y:S01]  /*0810*/  @P1 LDC R17, c[0x0][0x10] ;  /* 0x00000400ff111b82 */ /* 0x000e620000000800 */
[----:B------:R-:W-:Y:S02]  /*0820*/  @P1 IMAD.MOV.U32 R5, RZ, RZ, RZ ;  /* 0x000000ffff051224 */ /* 0x000fe400078e00ff */
[----:B------:R-:W-:-:S05]  /*0830*/  @P1 IMAD.MOV.U32 R13, RZ, RZ, RZ ;  /* 0x000000ffff0d1224 */ /* 0x000fca00078e00ff */
[----:B------:R-:W2:Y:S01]  /*0840*/  @!P1 LDC R11, c[0x0][0xc] ;  /* 0x00000300ff0b9b82 */ /* 0x000ea20000000800 */
[----:B-1----:R-:W-:-:S04]  /*0850*/  @P1 IMAD.WIDE.U32 R16, R17, UR8, R4 ;  /* 0x0000000811101c25 */ /* 0x002fc8000f8e0004 */
[----:B------:R-:W-:Y:S02]  /*0860*/  @P1 IMAD.IADD R17, R17, 0x1, R13 ;  /* 0x0000000111111824 */ /* 0x000fe400078e020d */
[----:B--2---:R-:W-:-:S04]  /*0870*/  @!P1 IMAD.WIDE.U32 R8, R4, R11, R8 ;  /* 0x0000000b04089225 */ /* 0x004fc800078e0008 */
[----:B------:R-:W-:Y:S02]  /*0880*/  @!P1 IMAD.MOV.U32 R16, RZ, RZ, R8 ;  /* 0x000000ffff109224 */ /* 0x000fe400078e0008 */
[----:B------:R-:W-:Y:S01]  /*0890*/  @!P1 IMAD.MOV.U32 R17, RZ, RZ, R9 ;  /* 0x000000ffff119224 */ /* 0x000fe200078e0009 */
[----:B------:R-:W-:Y:S06]  /*08a0*/  @!P2 BRA `(.L_x_5) ;  /* 0x00000000000ca947 */ /* 0x000fec0003800000 */
[----:B------:R-:W-:Y:S01]  /*08b0*/  UCGABAR_WAIT ;  /* 0x0000000000007dc7 */ /* 0x000fe20008000000 */
[----:B------:R-:W-:Y:S01]  /*08c0*/  CCTL.IVALL ;  /* 0x00000000ff00798f */ /* 0x000fe20002000000 */
[----:B------:R-:W-:Y:S05]  /*08d0*/  BRA `(.L_x_6) ;  /* 0x0000000000047947 */ /* 0x000fea0003800000 */
.L_x_5:
[----:B------:R-:W-:Y:S06]  /*08e0*/  BAR.SYNC.DEFER_BLOCKING 0x0 ;  /* 0x0000000000007b1d */ /* 0x000fec0000010000 */
.L_x_6:
[----:B------:R-:W-:Y:S05]  /*08f0*/  @!P3 BRA `(.L_x_7) ;  /* 0x0000009c0064b947 */ /* 0x000fea0003800000 */
[----:B------:R-:W-:-:S13]  /*0900*/  ISETP.GT.U32.AND P0, PT, R6, 0x1, PT ;  /* 0x000000010600780c */ /* 0x000fda0003f04070 */
[----:B0-----:R-:W-:Y:S05]  /*0910*/  @P0 EXIT ;  /* 0x000000000000094d */ /* 0x001fea0003800000 */
[----:B------:R-:W-:Y:S01]  /*0920*/  ULDC.64 UR4, c[0x0][0x650] ;  /* 0x0001940000047ab9 */ /* 0x000fe20000000a00 */
[----:B------:R-:W-:Y:S01]  /*0930*/  PRMT R0, RZ, 0x7610, R0 ;  /* 0x00007610ff007816 */ /* 0x000fe20000000000 */
[----:B------:R-:W-:Y:S01]  /*0940*/  IMAD.MOV.U32 R154, RZ, RZ, -0x1 ;  /* 0xffffffffff9a7424 */ /* 0x000fe200078e00ff */
[----:B------:R-:W-:Y:S01]  /*0950*/  ISETP.GE.U32.AND P0, PT, R16, UR4, PT ;  /* 0x0000000410007c0c */ /* 0x000fe2000bf06070 */
[----:B------:R-:W-:Y:S02]  /*0960*/  IMAD.MOV.U32 R153, RZ, RZ, -0x1 ;  /* 0xffffffffff997424 */ /* 0x000fe400078e00ff */
[----:B------:R-:W-:Y:S01]  /*0970*/  IMAD.MOV.U32 R23, RZ, RZ, -0x1 ;  /* 0xffffffffff177424 */ /* 0x000fe200078e00ff */
[----:B------:R-:W-:-:S13]  /*0980*/  ISETP.GE.U32.AND.EX P0, PT, R17, UR5, PT, P0 ;  /* 0x0000000511007c0c */ /* 0x000fda000bf06100 */
[----:B------:R-:W-:Y:S05]  /*0990*/  @P0 BRA `(.L_x_8) ;  /* 0x00000004002c0947 */ /* 0x000fea0003800000 */
[----:B------:R-:W0:Y:S01]  /*09a0*/  LDC.64 R20, c[0x0][0x628] ;  /* 0x00018a00ff147b82 */ /* 0x000e220000000a00 */
[----:B------:R-:W-:Y:S02]  /*09b0*/  IMAD.MOV.U32 R8, RZ, RZ, R16 ;  /* 0x000000ffff087224 */ /* 0x000fe400078e0010 */
[----:B------:R-:W-:-:S05]  /*09c0*/  IMAD.MOV.U32 R9, RZ, RZ, R17 ;  /* 0x000000ffff097224 */ /* 0x000fca00078e0011 */
[----:B------:R-:W1:Y:S08]  /*09d0*/  LDC R0, c[0x0][0x630] ;  /* 0x00018c00ff007b82 */ /* 0x000e700000000800 */
[----:B------:R-:W2:Y:S01]  /*09e0*/  LDC.64 R26, c[0x0][0x620] ;  /* 0x00018800ff1a7b82 */ /* 0x000ea20000000a00 */
[----:B0-----:R-:W-:-:S04]  /*09f0*/  ISETP.NE.U32.AND P0, PT, R20, RZ, PT ;  /* 0x000000ff1400720c */ /* 0x001fc80003f05070 */
[----:B------:R-:W-:-:S13]  /*0a00*/  ISETP.NE.AND.EX P0, PT, R21, RZ, PT, P0 ;  /* 0x000000ff1500720c */ /* 0x000fda0003f05300 */
[----:B-12---:R-:W-:Y:S05]  /*0a10*/  @!P0 BRA `(.L_x_9) ;  /* 0x0000000000288947 */ /* 0x006fea0003800000 */
[----:B------:R-:W0:Y:S02]  /*0a20*/  LDC R13, c[0x0][0x634] ;  /* 0x00018d00ff0d7b82 */ /* 0x000e240000000800 */
[----:B0-----:R-:W-:-:S05]  /*0a30*/  IADD3 R13, P0, R16, R13, RZ ;  /* 0x0000000d100d7210 */ /* 0x001fca0007f1e0ff */
[----:B------:R-:W-:-:S04]  /*0a40*/  IMAD.X R15, RZ, RZ, R17, P0 ;  /* 0x000000ffff0f7224 */ /* 0x000fc800000e0611 */
[----:B------:R-:W-:-:S04]  /*0a50*/  IMAD.WIDE.U32 R8, R15, R20, RZ ;  /* 0x000000140f087225 */ /* 0x000fc800078e00ff */
[----:B------:R-:W-:-:S04]  /*0a60*/  IMAD.WIDE.U32 R10, P0, R13, R21, R8 ;  /* 0x000000150d0a7225 */ /* 0x000fc80007800008 */
[----:B------:R-:W-:-:S04]  /*0a70*/  IMAD.WIDE.U32 R8, R13, R20, RZ ;  /* 0x000000140d087225 */ /* 0x000fc800078e00ff */
[----:B------:R-:W-:Y:S01]  /*0a80*/  IMAD.X R13, RZ, RZ, RZ, P0 ;  /* 0x000000ffff0d7224 */ /* 0x000fe200000e06ff */
[----:B------:R-:W-:Y:S01]  /*0a90*/  IADD3 RZ, P0, R9, R10, RZ ;  /* 0x0000000a09ff7210 */ /* 0x000fe20007f1e0ff */
[----:B------:R-:W-:-:S04]  /*0aa0*/  IMAD.MOV.U32 R12, RZ, RZ, R11 ;  /* 0x000000ffff0c7224 */ /* 0x000fc800078e000b */
[----:B------:R-:W-:-:S08]  /*0ab0*/  IMAD.WIDE.U32.X R8, R15, R21, R12, P0 ;  /* 0x000000150f087225 */ /* 0x000fd000000e040c */
.L_x_9:
[----:B------:R-:W0:Y:S01]  /*0ac0*/  LDC.64 R20, c[0x0][0x640] ;  /* 0x00019000ff147b82 */ /* 0x000e220000000a00 */
[--C-:B------:R-:W-:Y:S01]  /*0ad0*/  SHF.R.U64 R28, R8, R0, R9.reuse ;  /* 0x00000000081c7219 */ /* 0x100fe20000001209 */
[----:B------:R-:W-:Y:S01]  /*0ae0*/  IMAD R30, R7, R24, R4 ;  /* 0x00000018071e7224 */ /* 0x000fe200078e0204 */
[----:B------:R-:W-:Y:S01]  /*0af0*/  SHF.R.U32.HI R0, RZ, R0, R9 ;  /* 0x00000000ff007219 */ /* 0x000fe20000011609 */
[----:B------:R-:W-:Y:S01]  /*0b00*/  IMAD.MOV.U32 R23, RZ, RZ, 0x1 ;  /* 0x00000001ff177424 */ /* 0x000fe200078e00ff */
[----:B------:R-:W-:-:S03]  /*0b10*/  IADD3 R5, P0, RZ, -R28, RZ ;  /* 0x8000001cff057210 */ /* 0x000fc60007f1e0ff */
[----:B------:R-:W1:Y:S02]  /*0b20*/  LDC R6, c[0x0][0x618] ;  /* 0x00018600ff067b82 */ /* 0x000e640000000800 */
[----:B------:R-:W-:-:S04]  /*0b30*/  IMAD.X R9, RZ, RZ, ~R0, P0 ;  /* 0x000000ffff097224 */ /* 0x000fc800000e0e00 */
[-C--:B------:R-:W-:Y:S02]  /*0b40*/  IMAD R0, R9, R26.reuse, RZ ;  /* 0x0000001a09007224 */ /* 0x080fe400078e02ff */
[----:B------:R-:W2:Y:S01]  /*0b50*/  LDC R11, c[0x0][0x608] ;  /* 0x00018200ff0b7b82 */ /* 0x000ea20000000800 */
[----:B------:R-:W-:-:S04]  /*0b60*/  IMAD.WIDE.U32 R8, R5, R26, R16 ;  /* 0x0000001a05087225 */ /* 0x000fc800078e0010 */
[----:B------:R-:W-:-:S03]  /*0b70*/  IMAD R5, R5, R27, R0 ;  /* 0x0000001b05057224 */ /* 0x000fc600078e0200 */
[----:B------:R-:W3:Y:S01]  /*0b80*/  LDC R12, c[0x0][0x658] ;  /* 0x00019600ff0c7b82 */ /* 0x000ee20000000800 */
[----:B0-----:R-:W-:Y:S01]  /*0b90*/  ISETP.NE.U32.AND P0, PT, R20, RZ, PT ;  /* 0x000000ff1400720c */ /* 0x001fe20003f05070 */
[----:B------:R-:W-:Y:S02]  /*0ba0*/  IMAD.IADD R5, R9, 0x1, R5 ;  /* 0x0000000109057824 */ /* 0x000fe400078e0205 */
[----:B------:R-:W-:Y:S01]  /*0bb0*/  IMAD.MOV.U32 R9, RZ, RZ, -0x1 ;  /* 0xffffffffff097424 */ /* 0x000fe200078e00ff */
[----:B------:R-:W-:-:S03]  /*0bc0*/  ISETP.NE.AND.EX P0, PT, R21, RZ, PT, P0 ;  /* 0x000000ff1500720c */ /* 0x000fc60003f05300 */
[----:B------:R-:W0:Y:S01]  /*0bd0*/  LDC R15, c[0x0][0x600] ;  /* 0x00018000ff0f7b82 */ /* 0x000e220000000800 */
[-CC-:B-1----:R-:W-:Y:S02]  /*0be0*/  SHF.R.U64 R13, R8, R6.reuse, R5.reuse ;  /* 0x00000006080d7219 */ /* 0x182fe40000001205 */
[----:B------:R-:W-:-:S05]  /*0bf0*/  SHF.R.U32.HI R0, RZ, R6, R5 ;  /* 0x00000006ff007219 */ /* 0x000fca0000011605 */
[----:B------:R-:W1:Y:S01]  /*0c00*/  LDC R14, c[0x0][0x648] ;  /* 0x00019200ff0e7b82 */ /* 0x000e620000000800 */
[-CC-:B--2---:R-:W-:Y:S02]  /*0c10*/  SHF.R.U64 R27, R13, R11.reuse, R0.reuse ;  /* 0x0000000b0d1b7219 */ /* 0x184fe40000001200 */
[----:B------:R-:W-:-:S05]  /*0c20*/  SHF.R.U32.HI R5, RZ, R11, R0 ;  /* 0x0000000bff057219 */ /* 0x000fca0000011600 */
[----:B------:R-:W2:Y:S01]  /*0c30*/  LDC R26, c[0x0][0x638] ;  /* 0x00018e00ff1a7b82 */ /* 0x000ea20000000800 */
[-CC-:B---3--:R-:W-:Y:S02]  /*0c40*/  SHF.R.U64 R24, R27, R12.reuse, R5.reuse ;  /* 0x0000000c1b187219 */ /* 0x188fe40000001205 */
[-C--:B------:R-:W-:Y:S02]  /*0c50*/  SHF.L.U32 R0, R9, R12.reuse, RZ ;  /* 0x0000000c09007219 */ /* 0x080fe400000006ff */
[----:B------:R-:W-:Y:S01]  /*0c60*/  SHF.R.U32.HI R5, RZ, R12, R5 ;  /* 0x0000000cff057219 */ /* 0x000fe20000011605 */
[----:B------:R-:W-:Y:S01]  /*0c70*/  IMAD.MOV.U32 R4, RZ, RZ, R24 ;  /* 0x000000ffff047224 */ /* 0x000fe200078e0018 */
[----:B------:R-:W-:Y:S01]  /*0c80*/  LOP3.LUT R10, RZ, R0, RZ, 0x33, !PT ;  /* 0x00000000ff0a7212 */ /* 0x000fe200078e33ff */
[----:B------:R-:W3:Y:S01]  /*0c90*/  LDC R25, c[0x0][0x610] ;  /* 0x00018400ff197b82 */ /* 0x000ee20000000800 */
[----:B------:R-:W-:Y:S05]  /*0ca0*/  @!P0 BRA `(.L_x_10) ;  /* 0x0000000000288947 */ /* 0x000fea0003800000 */
[----:B------:R-:W4:Y:S02]  /*0cb0*/  LDC R9, c[0x0][0x64c] ;  /* 0x00019300ff097b82 */ /* 0x000f240000000800 */
[----:B----4-:R-:W-:-:S05]  /*0cc0*/  IADD3 R9, P0, R24, R9, RZ ;  /* 0x0000000918097210 */ /* 0x010fca0007f1e0ff */
        /* <DEDUP_REMOVED lines=8> */
.L_x_10:
[----:B-1----:R-:W-:Y:S01]  /*0d50*/  SHF.R.U64 R4, R4, R14, R5 ;  /* 0x0000000e04047219 */ /* 0x002fe20000001205 */
[----:B0-----:R-:W-:Y:S01]  /*0d60*/  VIADD R6, R15, 0xffffffff ;  /* 0xffffffff0f067836 */ /* 0x001fe20000000000 */
[----:B------:R-:W-:Y:S01]  /*0d70*/  SHF.L.U32 R0, R23, R12, RZ ;  /* 0x0000000c17007219 */ /* 0x000fe200000006ff */
[----:B------:R-:W-:Y:S01]  /*0d80*/  IMAD.MOV.U32 R23, RZ, RZ, R28 ;  /* 0x000000ffff177224 */ /* 0x000fe200078e001c */
[----:B------:R-:W-:Y:S01]  /*0d90*/  LOP3.LUT R5, R27, R10, RZ, 0xc0, !PT ;  /* 0x0000000a1b057212 */ /* 0x000fe200078ec0ff */
[----:B------:R-:W-:Y:S01]  /*0da0*/  IMAD.MOV R7, RZ, RZ, -R4 ;  /* 0x000000ffff077224 */ /* 0x000fe200078e0a04 */
[----:B------:R-:W-:Y:S02]  /*0db0*/  SEL R3, R3, R30, !P1 ;  /* 0x0000001e03037207 */ /* 0x000fe40004800000 */
[----:B------:R-:W-:Y:S01]  /*0dc0*/  LOP3.LUT R6, R13, R6, RZ, 0xc0, !PT ;  /* 0x000000060d067212 */ /* 0x000fe200078ec0ff */
[----:B------:R-:W-:Y:S02]  /*0dd0*/  IMAD R4, R0, R4, R5 ;  /* 0x0000000400047224 */ /* 0x000fe400078e0205 */
[----:B--2---:R-:W-:-:S02]  /*0de0*/  IMAD R0, R7, R26, R24 ;  /* 0x0000001a07007224 */ /* 0x004fc400078e0218 */
[----:B---3--:R-:W-:Y:S02]  /*0df0*/  IMAD R3, R4, R25, R3 ;  /* 0x0000001904037224 */ /* 0x008fe400078e0203 */
[----:B------:R-:W-:Y:S02]  /*0e00*/  IMAD R154, R0, R15, R6 ;  /* 0x0000000f009a7224 */ /* 0x000fe400078e0206 */
[----:B------:R-:W-:-:S03]  /*0e10*/  IMAD.MOV.U32 R4, RZ, RZ, 0x1 ;  /* 0x00000001ff047424 */ /* 0x000fc600078e00ff */
[----:B------:R-:W-:Y:S02]  /*0e20*/  SEL R153, R154, R3, !P1 ;  /* 0x000000039a997207 */ /* 0x000fe40004800000 */
[----:B------:R-:W-:Y:S02]  /*0e30*/  PRMT R0, R4, 0x7610, R0 ;  /* 0x0000761004007816 */ /* 0x000fe40000000000 */
[----:B------:R-:W-:-:S07]  /*0e40*/  SEL R154, R3, R154, !P1 ;  /* 0x0000009a039a7207 */ /* 0x000fce0004800000 */
.L_x_8:
[----:B------:R-:W-:-:S08]  /*0e50*/  NOP ;  /* 0x0000000000007918 */ /* 0x000fd00000000000 */
[----:B------:R-:W0:Y:S02]  /*0e60*/  USETMAXREG.TRY_ALLOC.CTAPOOL UP0, 0xe8 ;  /* 0x000000e8000079c8 */ /* 0x000e240008000600 */
[----:B0-----:R-:W-:-:S13]  /*0e70*/  PLOP3.LUT P0, PT, PT, PT, UP0, 0x80, 0x0 ;  /* 0x000000000000781c */ /* 0x001fda0003f0f008 */
[----:B------:R-:W-:Y:S05]  /*0e80*/  @!P0 BRA `(.L_x_8) ;  /* 0xfffffffc00f08947 */ /* 0x000fea000383ffff */
[----:B------:R-:W-:Y:S01]  /*0e90*/  ULDC.64 UR4, c[0x0][0x598] ;  /* 0x0001660000047ab9 */ /* 0x000fe20000000a00 */
[----:B------:R-:W-:Y:S01]  /*0ea0*/  ULDC.64 UR36, c[0x0][0x208] ;  /* 0x0000820000247ab9 */ /* 0x000fe20000000a00 */
[----:B------:R-:W-:-:S04]  /*0eb0*/  ISETP.NE.U32.AND P0, PT, RZ, UR4, PT ;  /* 0x00000004ff007c0c */ /* 0x000fc8000bf05070 */
[----:B------:R-:W-:-:S13]  /*0ec0*/  ISETP.NE.AND.EX P0, PT, RZ, UR5, PT, P0 ;  /* 0x00000005ff007c0c */ /* 0x000fda000bf05300 */
[----:B------:R-:W-:Y:S05]  /*0ed0*/  @!P0 BRA `(.L_x_11) ;  /* 0x00000000001c8947 */ /* 0x000fea0003800000 */
[----:B------:R-:W0:Y:S02]  /*0ee0*/  LDC.64 R4, c[0x0][0x598] ;  /* 0x00016600ff047b82 */ /* 0x000e240000000a00 */
[----:B0-----:R-:W2:Y:S02]  /*0ef0*/  LDG.E.64 R4, desc[UR36][R4.64] ;  /* 0x0000002404047981 */ /* 0x001ea4000c1e1b00 */
[----:B--2---:R-:W-:-:S04]  /*0f00*/  ISETP.NE.U32.AND P0, PT, R4, RZ, PT ;  /* 0x000000ff0400720c */ /* 0x004fc80003f05070 */
[----:B------:R-:W-:-:S13]  /*0f10*/  ISETP.NE.AND.EX P0, PT, R5, RZ, PT, P0 ;  /* 0x000000ff0500720c */ /* 0x000fda0003f05300 */
[----:B------:R-:W-:Y:S05]  /*0f20*/  @!P0 BRA `(.L_x_11) ;  /* 0x0000000000088947 */ /* 0x000fea0003800000 */
[----:B------:R0:W5:Y:S01]  /*0f30*/  LD.E R155, desc[UR36][R4.64] ;  /* 0x00000024049b7980 */ /* 0x000162000c101900 */
[----:B------:R-:W-:Y:S05]  /*0f40*/  BRA `(.L_x_12) ;  /* 0x0000000000247947 */ /* 0x000fea0003800000 */
.L_x_11:
[----:B------:R-:W-:Y:S02]  /*0f50*/  ULDC.64 UR4, c[0x0][0x588] ;  /* 0x0001620000047ab9 */ /* 0x000fe40000000a00 */
[----:B------:R-:W-:-:S04]  /*0f60*/  ISETP.NE.U32.AND P0, PT, RZ, UR4, PT ;  /* 0x00000004ff007c0c */ /* 0x000fc8000bf05070 */
[----:B------:R-:W-:-:S13]  /*0f70*/  ISETP.NE.AND.EX P0, PT, RZ, UR5, PT, P0 ;  /* 0x00000005ff007c0c */ /* 0x000fda000bf05300 */
[----:B------:R-:W-:Y:S05]  /*0f80*/  @!P0 BRA `(.L_x_13) ;  /* 0x00000000000c8947 */ /* 0x000fea0003800000 */
[----:B------:R-:W0:Y:S02]  /*0f90*/  LDC.64 R4, c[0x0][0x588] ;  /* 0x00016200ff047b82 */ /* 0x000e240000000a00 */
[----:B0-----:R1:W5:Y:S01]  /*0fa0*/  LDG.E R155, desc[UR36][R4.64] ;  /* 0x00000024049b7981 */ /* 0x001362000c1e1900 */
[----:B------:R-:W-:Y:S05]  /*0fb0*/  BRA `(.L_x_12) ;  /* 0x0000000000087947 */ /* 0x000fea0003800000 */
.L_x_13:
[----:B------:R-:W-:Y:S02]  /*0fc0*/  ULDC UR4, c[0x0][0x580] ;  /* 0x0001600000047ab9 */ /* 0x000fe40000000800 */
[----:B------:R-:W-:-:S07]  /*0fd0*/  IMAD.U32 R155, RZ, RZ, UR4 ;  /* 0x00000004ff9b7e24 */ /* 0x000fce000f8e00ff */
.L_x_12:
[----:B------:R-:W-:Y:S02]  /*0fe0*/  ULDC.64 UR4, c[0x0][0x5a0] ;  /* 0x0001680000047ab9 */ /* 0x000fe40000000a00 */
[----:B------:R-:W-:-:S04]  /*0ff0*/  ISETP.NE.U32.AND P0, PT, RZ, UR4, PT ;  /* 0x00000004ff007c0c */ /* 0x000fc8000bf05070 */
[----:B------:R-:W-:-:S13]  /*1000*/  ISETP.NE.AND.EX P0, PT, RZ, UR5, PT, P0 ;  /* 0x00000005ff007c0c */ /* 0x000fda000bf05300 */
[----:B------:R-:W-:Y:S05]  /*1010*/  @!P0 BRA `(.L_x_14) ;  /* 0x00000000001c8947 */ /* 0x000fea0003800000 */
[----:B01----:R-:W0:Y:S02]  /*1020*/  LDC.64 R4, c[0x0][0x5a0] ;  /* 0x00016800ff047b82 */ /* 0x003e240000000a00 */
[----:B0-----:R-:W2:Y:S02]  /*1030*/  LDG.E.64 R4, desc[UR36][R4.64] ;  /* 0x0000002404047981 */ /* 0x001ea4000c1e1b00 */
[----:B--2---:R-:W-:-:S04]  /*1040*/  ISETP.NE.U32.AND P0, PT, R4, RZ, PT ;  /* 0x000000ff0400720c */ /* 0x004fc80003f05070 */
[----:B------:R-:W-:-:S13]  /*1050*/  ISETP.NE.AND.EX P0, PT, R5, RZ, PT, P0 ;  /* 0x000000ff0500720c */ /* 0x000fda0003f05300 */
[----:B------:R-:W-:Y:S05]  /*1060*/  @!P0 BRA `(.L_x_14) ;  /* 0x0000000000088947 */ /* 0x000fea0003800000 */
[----:B------:R0:W5:Y:S01]  /*1070*/  LD.E R156, desc[UR36][R4.64] ;  /* 0x00000024049c7980 */ /* 0x000162000c101900 */
[----:B------:R-:W-:Y:S05]  /*1080*/  BRA `(.L_x_15) ;  /* 0x0000000000247947 */ /* 0x000fea0003800000 */
.L_x_14:
[----:B------:R-:W-:Y:S02]  /*1090*/  ULDC.64 UR4, c[0x0][0x590] ;  /* 0x0001640000047ab9 */ /* 0x000fe40000000a00 */
[----:B------:R-:W-:-:S04]  /*10a0*/  ISETP.NE.U32.AND P0, PT, RZ, UR4, PT ;  /* 0x00000004ff007c0c */ /* 0x000fc8000bf05070 */
[----:B------:R-:W-:-:S13]  /*10b0*/  ISETP.NE.AND.EX P0, PT, RZ, UR5, PT, P0 ;  /* 0x00000005ff007c0c */ /* 0x000fda000bf05300 */
[----:B------:R-:W-:Y:S05]  /*10c0*/  @!P0 BRA `(.L_x_16) ;  /* 0x00000000000c8947 */ /* 0x000fea0003800000 */
[----:B------:R-:W2:Y:S02]  /*10d0*/  LDC.64 R156, c[0x0][0x590] ;  /* 0x00016400ff9c7b82 */ /* 0x000ea40000000a00 */
[----:B--2---:R2:W5:Y:S01]  /*10e0*/  LDG.E R156, desc[UR36][R156.64] ;  /* 0x000000249c9c7981 */ /* 0x004562000c1e1900 */
[----:B------:R-:W-:Y:S05]  /*10f0*/  BRA `(.L_x_15) ;  /* 0x0000000000087947 */ /* 0x000fea0003800000 */
.L_x_16:
[----:B------:R-:W-:Y:S02]  /*1100*/  ULDC UR4, c[0x0][0x584] ;  /* 0x0001610000047ab9 */ /* 0x000fe40000000800 */
[----:B------:R-:W-:-:S07]  /*1110*/  IMAD.U32 R156, RZ, RZ, UR4 ;  /* 0x00000004ff9c7e24 */ /* 0x000fce000f8e00ff */
.L_x_15:
[----:B------:R-:W-:-:S13]  /*1120*/  LOP3.LUT P0, RZ, R0, 0xff, RZ, 0xc0, !PT ;  /* 0x000000ff00ff7812 */ /* 0x000fda000780c0ff */
[----:B------:R-:W-:Y:S05]  /*1130*/  @!P0 EXIT ;  /* 0x000000000000894d */ /* 0x000fea0003800000 */
[----:B------:R-:W-:Y:S01]  /*1140*/  ULDC UR4, c[0x0][0x28c] ;  /* 0x0000a30000047ab9 */ /* 0x000fe20000000800 */
[----:B--2---:R-:W-:Y:S01]  /*1150*/  LOP3.LUT R157, R19, 0x1, RZ, 0xfc, !PT ;  /* 0x00000001139d7812 */ /* 0x004fe200078efcff */
[----:B------:R-:W-:Y:S01]  /*1160*/  UIADD3 UR4, UR4, 0x7f, URZ ;  /* 0x0000007f04047890 */ /* 0x000fe2000fffe03f */
[----:B------:R-:W-:Y:S01]  /*1170*/  UMOV UR38, URZ ;  /* 0x0000003f00267c82 */ /* 0x000fe20008000000 */
[----:B------:R-:W-:Y:S02]  /*1180*/  UMOV UR39, URZ ;  /* 0x0000003f00277c82 */ /* 0x000fe40008000000 */
[----:B------:R-:W-:-:S04]  /*1190*/  USHF.R.S32.HI UR5, URZ, 0x1f, UR4 ;  /* 0x0000001f3f057899 */ /* 0x000fc80008011404 */
[----:B------:R-:W-:-:S04]  /*11a0*/  ULEA.HI UR5, UR5, UR4, URZ, 0x7 ;  /* 0x0000000405057291 */ /* 0x000fc8000f8f383f */
[----:B------:R-:W-:-:S12]  /*11b0*/  USHF.R.S32.HI UR40, URZ, 0x7, UR5 ;  /* 0x000000073f287899 */ /* 0x000fd80008011405 */
.L_x_290:
[----:B------:R-:W-:Y:S01]  /*11c0*/  LOP3.LUT R0, R18, 0x80, RZ, 0xc0, !PT ;  /* 0x0000008012007812 */ /* 0x000fe200078ec0ff */
[----:B--2---:R-:W2:Y:S01]  /*11d0*/  S2UR UR7, SR_CgaCtaId ;  /* 0x00000000000779c3 */ /* 0x004ea20000008800 */
[----:B------:R-:W-:Y:S02]  /*11e0*/  UMOV UR6, 0x400 ;  /* 0x0000040000067882 */ /* 0x000fe40000000000 */
[----:B------:R-:W-:-:S06]  /*11f0*/  SHF.R.U32.HI R0, RZ, 0x7, R0 ;  /* 0x00000007ff007819 */ /* 0x000fcc0000011600 */
[----:B---3--:R-:W3:Y:S01]  /*1200*/  SHFL.IDX PT, R0, R0, RZ, 0x1f ;  /* 0x00001fff00007589 */ /* 0x008ee200000e0000 */
[----:B--2---:R-:W-:Y:S01]  /*1210*/  ULEA UR6, UR7, UR6, 0x18 ;  /* 0x0000000607067291 */ /* 0x004fe2000f8ec03f */
[----:B---3--:R-:W-:-:S13]  /*1220*/  R2UR UR4, R0 ;  /* 0x00000000000472ca */ /* 0x008fda00000e0000 */
[----:B------:R-:W-:-:S04]  /*1230*/  ULEA.HI UR5, UR4, UR4, URZ, 0x1 ;  /* 0x0000000404057291 */ /* 0x000fc8000f8f083f */
[----:B------:R-:W-:-:S04]  /*1240*/  ULOP3.LUT UR5, UR5, 0x7fffe, URZ, 0xc0, !UPT ;  /* 0x0007fffe05057892 */ /* 0x000fc8000f8ec03f */
[----:B------:R-:W-:-:S03]  /*1250*/  UIADD3 UR5, UR4, -UR5, URZ ;  /* 0x8000000504057290 */ /* 0x000fc6000fffe03f */
[----:B------:R-:W-:Y:S01]  /*1260*/  ULDC UR4, c[0x0][0x28c] ;  /* 0x0000a30000047ab9 */ /* 0x000fe20000000800 */
[----:B------:R-:W-:Y:S01]  /*1270*/  ULEA UR5, UR5, UR6, 0xd ;  /* 0x0000000605057291 */ /* 0x000fe2000f8e683f */
[----:B------:R-:W-:-:S03]  /*1280*/  ISETP.LT.AND P0, PT, RZ, UR4, PT ;  /* 0x00000004ff007c0c */ /* 0x000fc6000bf01270 */
[----:B------:R-:W-:-:S04]  /*1290*/  UIADD3 UR5, UR5, 0x100, URZ ;  /* 0x0000010005057890 */ /* 0x000fc8000fffe03f */
[----:B------:R-:W-:-:S04]  /*12a0*/  USHF.R.U32.HI UR5, URZ, 0x4, UR5 ;  /* 0x000000043f057899 */ /* 0x000fc80008011605 */
[----:B------:R-:W-:Y:S02]  /*12b0*/  ULOP3.LUT UR41, UR5, 0x3fff, URZ, 0xc0, !UPT ;  /* 0x00003fff05297892 */ /* 0x000fe4000f8ec03f */
[----:B-1--45:R-:W-:Y:S10]  /*12c0*/  @P0 BRA `(.L_x_17) ;  /* 0x0000000000400947 */ /* 0x032ff40003800000 */
[----:B------:R-:W-:Y:S01]  /*12d0*/  MOV R0, 0x0 ;  /* 0x0000000000007802 */ /* 0x000fe20000000f00 */
[----:B------:R-:W-:Y:S01]  /*12e0*/  ULDC.64 UR4, c[0x4][0x68] ;  /* 0x01001a0000047ab9 */ /* 0x000fe20000000a00 */
[----:B------:R-:W-:Y:S01]  /*12f0*/  ULDC.64 UR6, c[0x4][0x8] ;  /* 0x0100020000067ab9 */ /* 0x000fe20000000a00 */
[----:B01----:R-:W-:Y:S01]  /*1300*/  IMAD.U32 R4, RZ, RZ, UR4 ;  /* 0x00000004ff047e24 */ /* 0x003fe2000f8e00ff */
[----:B------:R0:W1:Y:S01]  /*1310*/  LDC.64 R14, c[0x4][R0] ;  /* 0x01000000000e7b82 */ /* 0x0000620000000a00 */
[----:B------:R-:W-:Y:S01]  /*1320*/  IMAD.U32 R5, RZ, RZ, UR5 ;  /* 0x00000005ff057e24 */ /* 0x000fe2000f8e00ff */
[----:B------:R-:W-:Y:S01]  /*1330*/  ULDC.64 UR4, c[0x4][0x70] ;  /* 0x01001c0000047ab9 */ /* 0x000fe20000000a00 */
[----:B------:R-:W-:Y:S02]  /*1340*/  IMAD.U32 R10, RZ, RZ, UR6 ;  /* 0x00000006ff0a7e24 */ /* 0x000fe4000f8e00ff */
[----:B------:R-:W-:Y:S02]  /*1350*/  IMAD.U32 R6, RZ, RZ, UR4 ;  /* 0x00000004ff067e24 */ /* 0x000fe4000f8e00ff */
[----:B------:R-:W-:-:S02]  /*1360*/  IMAD.U32 R7, RZ, RZ, UR5 ;  /* 0x00000005ff077e24 */ /* 0x000fc4000f8e00ff */
[----:B------:R-:W-:Y:S02]  /*1370*/  IMAD.U32 R11, RZ, RZ, UR7 ;  /* 0x00000007ff0b7e24 */ /* 0x000fe4000f8e00ff */
[----:B------:R-:W-:Y:S02]  /*1380*/  IMAD.MOV.U32 R8, RZ, RZ, 0x1e1 ;  /* 0x000001e1ff087424 */ /* 0x000fe400078e00ff */
[----:B------:R-:W-:Y:S02]  /*1390*/  IMAD.MOV.U32 R12, RZ, RZ, 0x1 ;  /* 0x00000001ff0c7424 */ /* 0x000fe400078e00ff */
[----:B0-----:R-:W-:-:S07]  /*13a0*/  IMAD.MOV.U32 R13, RZ, RZ, RZ ;  /* 0x000000ffff0d7224 */ /* 0x001fce00078e00ff */
[----:B------:R-:W-:-:S07]  /*13b0*/  LEPC R20, `(.L_x_17) ;  /* 0x000000001014794e */ /* 0x000fce0000000000 */
[----:B-1---5:R-:W-:Y:S05]  /*13c0*/  CALL.ABS.NOINC R14 ;  /* 0x000000000e007343 */ /* 0x022fea0003c00000 */
.L_x_17:
[----:B------:R-:W-:-:S13]  /*13d0*/  ISETP.NE.AND P0, PT, R157, 0x3, PT ;  /* 0x000000039d00780c */ /* 0x000fda0003f05270 */
[----:B------:R-:W-:Y:S05]  /*13e0*/  @!P0 BRA `(.L_x_18) ;  /* 0x0000000000048947 */ /* 0x000fea0003800000 */
[----:B------:R-:W-:Y:S01]  /*13f0*/  BPT.TRAP 0x1 ;  /* 0x000000040000795c */ /* 0x000fe20000300000 */
.L_x_18:
[----:B------:R-:W2:Y:S01]  /*1400*/  S2UR UR5, SR_CgaCtaId ;  /* 0x00000000000579c3 */ /* 0x000ea20000008800 */
[----:B------:R-:W-:Y:S01]  /*1410*/  UMOV UR4, 0x400 ;  /* 0x0000040000047882 */ /* 0x000fe20000000000 */
[----:B------:R-:W-:Y:S02]  /*1420*/  IMAD.U32 R0, RZ, RZ, UR38 ;  /* 0x00000026ff007e24 */ /* 0x000fe4000f8e00ff */
[----:B------:R-:W-:-:S03]  /*1430*/  IMAD.U32 R3, RZ, RZ, UR39 ;  /* 0x00000027ff037e24 */ /* 0x000fc6000f8e00ff */
[----:B------:R-:W-:Y:S01]  /*1440*/  SHF.L.U32 R0, R0, 0x1f, RZ ;  /* 0x0000001f00007819 */ /* 0x000fe200000006ff */
[----:B--2---:R-:W-:-:S06]  /*1450*/  ULEA UR4, UR5, UR4, 0x18 ;  /* 0x0000000405047291 */ /* 0x004fcc000f8ec03f */
[----:B------:R-:W-:-:S04]  /*1460*/  IMAD.U32 R6, RZ, RZ, UR4 ;  /* 0x00000004ff067e24 */ /* 0x000fc8000f8e00ff */
[----:B------:R-:W-:-:S04]  /*1470*/  IMAD R3, R3, 0x8, R6 ;  /* 0x0000000803037824 */ /* 0x000fc800078e0206 */
[----:B------:R2:W3:Y:S01]  /*1480*/  SYNCS.PHASECHK.TRANS64.TRYWAIT P1, [R3+URZ], R0 ;  /* 0x00000000030075a7 */ /* 0x0004e2000802017f */
[----:B------:R-:W-:Y:S05]  /*1490*/  @!P0 BRA `(.L_x_19) ;  /* 0x0000000000048947 */ /* 0x000fea0003800000 */
[----:B------:R-:W-:Y:S01]  /*14a0*/  BPT.TRAP 0x1 ;  /* 0x000000040000795c */ /* 0x000fe20000300000 */
.L_x_19:
[----:B---3--:R-:W-:Y:S05]  /*14b0*/  @P1 BRA `(.L_x_20) ;  /* 0x0000000000081947 */ /* 0x008fea0003800000 */
[----:B------:R-:W3:Y:S02]  /*14c0*/  SYNCS.PHASECHK.TRANS64.TRYWAIT P1, [R3+URZ], R0 ;  /* 0x00000000030075a7 */ /* 0x000ee4000802017f */
[----:B---3--:R-:W-:Y:S05]  /*14d0*/  @!P1 BRA `(.L_x_21) ;  /* 0x000000a400c49947 */ /* 0x008fea0003800000 */
.L_x_20:
[----:B------:R-:W-:-:S04]  /*14e0*/  UISETP.LT.AND UP0, UPT, UR40, 0x1, UPT ;  /* 0x000000012800788c */ /* 0x000fc8000bf01270 */
[----:B------:R-:W-:-:S06]  /*14f0*/  USEL UR4, UR40, 0x1, UP0 ;  /* 0x0000000128047887 */ /* 0x000fcc0008000000 */
[----:B--23--:R-:W-:Y:S01]  /*1500*/  IMAD.U32 R0, RZ, RZ, UR4 ;  /* 0x00000004ff007e24 */ /* 0x00cfe2000f8e00ff */
[----:B------:R-:W-:Y:S05]  /*1510*/  WARPSYNC.ALL ;  /* 0x0000000000007948 */ /* 0x000fea0003800000 */
[----:B------:R-:W-:-:S04]  /*1520*/  IADD3 R0, -R0, UR40, RZ ;  /* 0x0000002800007c10 */ /* 0x000fc8000fffe1ff */
[----:B------:R-:W-:Y:S02]  /*1530*/  ISETP.GE.AND P1, PT, R0, 0x1, PT ;  /* 0x000000010000780c */ /* 0x000fe40003f26270 */
[----:B------:R-:W-:Y:S01]  /*1540*/  R2UR UR4, R6 ;  /* 0x00000000060472ca */ /* 0x000fe200000e0000 */
[----:B------:R-:W-:Y:S01]  /*1550*/  WARPGROUP.ARRIVE ;  /* 0x00000000000079c5 */ /* 0x000fe20000000000 */
[----:B------:R-:W-:Y:S01]  /*1560*/  UMOV UR9, 0x40000040 ;  /* 0x4000004000097882 */ /* 0x000fe20000000000 */
[----:B------:R-:W-:-:S10]  /*1570*/  UMOV UR11, 0x40000040 ;  /* 0x40000040000b7882 */ /* 0x000fd40000000000 */
[----:B------:R-:W-:-:S04]  /*1580*/  UIADD3 UR4, UR4, 0x10100, URZ ;  /* 0x0001010004047890 */ /* 0x000fc8000fffe03f */
[----:B------:R-:W-:-:S04]  /*1590*/  USHF.R.U32.HI UR4, URZ, 0x4, UR4 ;  /* 0x000000043f047899 */ /* 0x000fc80008011604 */
[----:B------:R-:W-:Y:S02]  /*15a0*/  ULOP3.LUT UR5, UR4, 0x3fff, URZ, 0xc0, !UPT ;  /* 0x00003fff04057892 */ /* 0x000fe4000f8ec03f */
[----:B------:R-:W-:Y:S02]  /*15b0*/  ULOP3.LUT UR4, UR41, 0x10000, URZ, 0xfc, !UPT ;  /* 0x0001000029047892 */ /* 0x000fe4000f8efc3f */
[----:B------:R-:W-:Y:S02]  /*15c0*/  ULOP3.LUT UR5, UR5, 0x10000, URZ, 0xfc, !UPT ;  /* 0x0001000005057892 */ /* 0x000fe4000f8efc3f */
[----:B------:R-:W-:Y:S02]  /*15d0*/  ULEA UR6, UR39, UR4, 0xb ;  /* 0x0000000427067291 */ /* 0x000fe4000f8e583f */
[----:B------:R-:W-:-:S05]  /*15e0*/  ULEA UR7, UR39, UR5, 0xc ;  /* 0x0000000527077291 */ /* 0x000fca000f8e603f */
[----:B------:R-:W-:Y:S02]  /*15f0*/  UMOV UR8, UR6 ;  /* 0x0000000600087c82 */ /* 0x000fe40008000000 */
[----:B------:R-:W-:Y:S02]  /*1600*/  UMOV UR10, UR7 ;  /* 0x00000007000a7c82 */ /* 0x000fe40008000000 */
[----:B------:R-:W-:Y:S01]  /*1610*/  HGMMA.64x256x16.F32.BF16 R24, gdesc[UR8], RZ, !UPT, gsb0 ;  /* 0x03e00000081879f0 */ /* 0x000fe2000c0018ff */
[----:B------:R-:W-:Y:S02]  /*1620*/  UIADD3 UR8, UR6, 0x2, URZ ;  /* 0x0000000206087890 */ /* 0x000fe4000fffe03f */
[----:B------:R-:W-:Y:S01]  /*1630*/  UIADD3 UR10, UR7, 0x2, URZ ;  /* 0x00000002070a7890 */ /* 0x000fe2000fffe03f */
[----:B------:R-:W-:Y:S01]  /*1640*/  UMOV UR9, 0x40000040 ;  /* 0x4000004000097882 */ /* 0x000fe20000000000 */
[----:B------:R-:W-:Y:S01]  /*1650*/  UMOV UR11, 0x40000040 ;  /* 0x40000040000b7882 */ /* 0x000fe20000000000 */
[----:B------:R-:W-:-:S02]  /*1660*/  WARPGROUP.DEPBAR.LE gsb0, 0x0 ;  /* 0x00008000000079c5 */ /* 0x000fc40000010000 */
[----:B------:R-:W-:-:S15]  /*1670*/  WARPGROUP.ARRIVE ;  /* 0x00000000000079c5 */ /* 0x000fde0000000000 */
[----:B------:R-:W-:-:S05]  /*1680*/  NOP ;  /* 0x0000000000007918 */ /* 0x000fca0000000000 */
[----:B------:R-:W-:Y:S01]  /*1690*/  HGMMA.64x256x16.F32.BF16 R24, gdesc[UR8], R24, gsb0 ;  /* 0x03e00000081879f0 */ /* 0x000fe20008001818 */
[----:B------:R-:W-:Y:S02]  /*16a0*/  UIADD3 UR8, UR6, 0x4, URZ ;  /* 0x0000000406087890 */ /* 0x000fe4000fffe03f */
[----:B------:R-:W-:Y:S01]  /*16b0*/  UIADD3 UR10, UR7, 0x4, URZ ;  /* 0x00000004070a7890 */ /* 0x000fe2000fffe03f */
[----:B------:R-:W-:Y:S01]  /*16c0*/  UMOV UR9, 0x40000040 ;  /* 0x4000004000097882 */ /* 0x000fe20000000000 */
[----:B------:R-:W-:Y:S01]  /*16d0*/  UMOV UR11, 0x40000040 ;  /* 0x40000040000b7882 */ /* 0x000fe20000000000 */
[----:B------:R-:W-:Y:S02]  /*16e0*/  WARPGROUP.DEPBAR.LE gsb0, 0x0 ;  /* 0x00008000000079c5 */ /* 0x000fe40000010000 */
        /* <DEDUP_REMOVED lines=42> */
[----:B------:R-:W-:Y:S03]  /*1990*/  HGMMA.64x256x16.F32.BF16 R24, gdesc[UR8], R24, gsb0 ;  /* 0x03e00000081879f0 */ /* 0x000fe60008001818 */
[----:B------:R-:W-:Y:S02]  /*19a0*/  WARPGROUP.DEPBAR.LE gsb0, 0x0 ;  /* 0x00008000000079c5 */ /* 0x000fe40000010000 */
[----:B------:R-:W-:Y:S05]  /*19b0*/  @!P1 BRA `(.L_x_22) ;  /* 0x0000000400b09947 */ /* 0x000fea0003800000 */
[----:B------:R-:W-:Y:S02]  /*19c0*/  UIADD3 UR6, UR39, 0x1, URZ ;  /* 0x0000000127067890 */ /* 0x000fe4000fffe03f */
[----:B------:R-:W-:Y:S02]  /*19d0*/  IMAD.U32 R3, RZ, RZ, UR39 ;  /* 0x00000027ff037e24 */ /* 0x000fe4000f8e00ff */
[----:B------:R-:W-:-:S04]  /*19e0*/  UISETP.NE.AND UP0, UPT, UR6, 0x2, UPT ;  /* 0x000000020600788c */ /* 0x000fc8000bf05270 */
[----:B------:R-:W-:Y:S02]  /*19f0*/  USEL UR7, URZ, 0x1, UP0 ;  /* 0x000000013f077887 */ /* 0x000fe40008000000 */
[----:B------:R-:W-:Y:S02]  /*1a00*/  USEL UR6, UR6, URZ, UP0 ;  /* 0x0000003f06067287 */ /* 0x000fe40008000000 */
[----:B------:R-:W-:-:S06]  /*1a10*/  ULOP3.LUT UR7, UR38, UR7, URZ, 0x3c, !UPT ;  /* 0x0000000726077292 */ /* 0x000fcc000f8e3c3f */
[----:B------:R-:W-:-:S07]  /*1a20*/  IMAD.U32 R7, RZ, RZ, UR7 ;  /* 0x00000007ff077e24 */ /* 0x000fce000f8e00ff */
.L_x_29:
[----:B------:R-:W-:Y:S05]  /*1a30*/  @!P0 BRA `(.L_x_23) ;  /* 0x0000000000048947 */ /* 0x000fea0003800000 */
[----:B------:R-:W-:Y:S01]  /*1a40*/  BPT.TRAP 0x1 ;  /* 0x000000040000795c */ /* 0x000fe20000300000 */
.L_x_23:
[----:B------:R-:W2:Y:S01]  /*1a50*/  S2UR UR8, SR_CgaCtaId ;  /* 0x00000000000879c3 */ /* 0x000ea20000008800 */
[----:B------:R-:W-:Y:S01]  /*1a60*/  UMOV UR7, 0x400 ;  /* 0x0000040000077882 */ /* 0x000fe20000000000 */
[----:B01----:R-:W-:Y:S01]  /*1a70*/  IMAD.U32 R5, RZ, RZ, UR6 ;  /* 0x00000006ff057e24 */ /* 0x003fe2000f8e00ff */
[----:B------:R-:W-:Y:S01]  /*1a80*/  SHF.L.U32 R4, R7, 0x1f, RZ ;  /* 0x0000001f07047819 */ /* 0x000fe200000006ff */
[----:B--2---:R-:W-:-:S06]  /*1a90*/  ULEA UR7, UR8, UR7, 0x18 ;  /* 0x0000000708077291 */ /* 0x004fcc000f8ec03f */
[----:B------:R-:W-:-:S04]  /*1aa0*/  IMAD.U32 R6, RZ, RZ, UR7 ;  /* 0x00000007ff067e24 */ /* 0x000fc8000f8e00ff */
[----:B------:R-:W-:-:S04]  /*1ab0*/  IMAD R5, R5, 0x8, R6 ;  /* 0x0000000805057824 */ /* 0x000fc800078e0206 */
[----:B------:R0:W1:Y:S01]  /*1ac0*/  SYNCS.PHASECHK.TRANS64.TRYWAIT P1, [R5+URZ], R4 ;  /* 0x00000004050075a7 */ /* 0x000062000802017f */
[----:B------:R-:W-:Y:S05]  /*1ad0*/  @!P0 BRA `(.L_x_24) ;  /* 0x0000000000048947 */ /* 0x000fea0003800000 */
[----:B------:R-:W-:Y:S01]  /*1ae0*/  BPT.TRAP 0x1 ;  /* 0x000000040000795c */ /* 0x000fe20000300000 */
.L_x_24:
[----:B-1----:R-:W-:Y:S05]  /*1af0*/  @P1 BRA `(.L_x_25) ;  /* 0x0000000000081947 */ /* 0x002fea0003800000 */
[----:B------:R-:W1:Y:S02]  /*1b00*/  SYNCS.PHASECHK.TRANS64.TRYWAIT P1, [R5+URZ], R4 ;  /* 0x00000004050075a7 */ /* 0x000e64000802017f */
[----:B-1----:R-:W-:Y:S05]  /*1b10*/  @!P1 BRA `(.L_x_26) ;  /* 0x000000a000489947 */ /* 0x002fea0003800000 */
.L_x_25:
[----:B------:R-:W-:Y:S01]  /*1b20*/  ULEA UR7, UR6, UR4, 0xb ;  /* 0x0000000406077291 */ /* 0x000fe2000f8e583f */
[----:B------:R-:W-:Y:S01]  /*1b30*/  WARPGROUP.ARRIVE ;  /* 0x00000000000079c5 */ /* 0x000fe20000000000 */
[----:B------:R-:W-:Y:S01]  /*1b40*/  ULEA UR12, UR6, UR5, 0xc ;  /* 0x00000005060c7291 */ /* 0x000fe2000f8e603f */
[----:B------:R-:W-:Y:S01]  /*1b50*/  UMOV UR9, 0x40000040 ;  /* 0x4000004000097882 */ /* 0x000fe20000000000 */
[----:B------:R-:W-:-:S03]  /*1b60*/  UMOV UR11, 0x40000040 ;  /* 0x40000040000b7882 */ /* 0x000fc60000000000 */
[----:B------:R-:W-:Y:S02]  /*1b70*/  UMOV UR8, UR7 ;  /* 0x0000000700087c82 */ /* 0x000fe40008000000 */
[----:B------:R-:W-:Y:S02]  /*1b80*/  UMOV UR10, UR12 ;  /* 0x0000000c000a7c82 */ /* 0x000fe40008000000 */
[----:B------:R-:W-:Y:S01]  /*1b90*/  HGMMA.64x256x16.F32.BF16 R24, gdesc[UR8], R24, gsb0 ;  /* 0x03e00000081879f0 */ /* 0x000fe20008001818 */
        /* <DEDUP_REMOVED lines=58> */
[----:B------:R-:W-:Y:S01]  /*1f40*/  BPT.TRAP 0x1 ;  /* 0x000000040000795c */ /* 0x000fe20000300000 */
.L_x_27:
[----:B------:R-:W-:-:S13]  /*1f50*/  ISETP.NE.AND P1, PT, R22, RZ, PT ;  /* 0x000000ff1600720c */ /* 0x000fda0003f25270 */
[----:B01----:R-:W-:-:S04]  /*1f60*/  @P1 IMAD R4, R3, 0x8, R6 ;  /* 0x0000000803041824 */ /* 0x003fc800078e0206 */
[----:B------:R-:W-:-:S05]  /*1f70*/  @P1 VIADD R5, R4, 0x10 ;  /* 0x0000001004051836 */ /* 0x000fca0000000000 */
[----:B------:R-:W-:-:S04]  /*1f80*/  @P1 PRMT R5, R152, 0x654, R5 ;  /* 0x0000065498051816 */ /* 0x000fc80000000005 */
[----:B------:R0:W-:Y:S01]  /*1f90*/  @P1 SYNCS.ARRIVE.TRANS64.RED.A1T0 RZ, [R5+URZ], RZ ;  /* 0x000000ff05ff19a7 */ /* 0x0001e2000810043f */
[----:B------:R-:W-:-:S13]  /*1fa0*/  ISETP.GT.U32.AND P1, PT, R19, 0x1, PT ;  /* 0x000000011300780c */ /* 0x000fda0003f24070 */
[----:B0-----:R-:W-:Y:S05]  /*1fb0*/  @P1 BRA `(.L_x_28) ;  /* 0x0000000000041947 */ /* 0x001fea0003800000 */
[----:B------:R-:W-:Y:S01]  /*1fc0*/  BPT.TRAP 0x1 ;  /* 0x000000040000795c */ /* 0x000fe20000300000 */
.L_x_28:
[----:B------:R-:W-:Y:S01]  /*1fd0*/  UIADD3 UR6, UR6, 0x1, URZ ;  /* 0x0000000106067890 */ /* 0x000fe2000fffe03f */
[C---:B------:R-:W-:Y:S01]  /*1fe0*/  ISETP.GT.AND P2, PT, R0.reuse, 0x1, PT ;  /* 0x000000010000780c */ /* 0x040fe20003f44270 */
[----:B------:R-:W-:Y:S02]  /*1ff0*/  VIADD R3, R3, 0x1 ;  /* 0x0000000103037836 */ /* 0x000fe40000000000 */
[----:B------:R-:W-:Y:S01]  /*2000*/  UISETP.NE.AND UP0, UPT, UR6, 0x2, UPT ;  /* 0x000000020600788c */ /* 0x000fe2000bf05270 */
[----:B------:R-:W-:Y:S02]  /*2010*/  VIADD R0, R0, 0xffffffff ;  /* 0xffffffff00007836 */ /* 0x000fe40000000000 */
[C---:B------:R-:W-:Y:S01]  /*2020*/  ISETP.NE.AND P1, PT, R3.reuse, 0x2, PT ;  /* 0x000000020300780c */ /* 0x040fe20003f25270 */
[----:B------:R-:W-:Y:S02]  /*2030*/  USEL UR7, URZ, 0x1, UP0 ;  /* 0x000000013f077887 */ /* 0x000fe40008000000 */
[----:B------:R-:W-:Y:S01]  /*2040*/  USEL UR6, UR6, URZ, UP0 ;  /* 0x0000003f06067287 */ /* 0x000fe20008000000 */
[----:B------:R-:W-:-:S03]  /*2050*/  SEL R3, R3, RZ, P1 ;  /* 0x000000ff03037207 */ /* 0x000fc60000800000 */
[----:B------:R-:W-:Y:S01]  /*2060*/  LOP3.LUT R7, R7, UR7, RZ, 0x3c, !PT ;  /* 0x0000000707077c12 */ /* 0x000fe2000f8e3cff */
[----:B------:R-:W-:Y:S07]  /*2070*/  @P2 BRA `(.L_x_29) ;  /* 0xfffffff8006c2947 */ /* 0x000fee000383ffff */
.L_x_22:
[----:B------:R-:W2:Y:S02]  /*2080*/  LDC R0, c[0x0][0x28c] ;  /* 0x0000a300ff007b82 */ /* 0x000ea40000000800 */
[----:B--2---:R-:W-:-:S13]  /*2090*/  ISETP.GE.AND P1, PT, R0, 0x1, PT ;  /* 0x000000010000780c */ /* 0x004fda0003f26270 */
[----:B------:R-:W-:Y:S05]  /*20a0*/  @!P1 BRA `(.L_x_30) ;  /* 0x0000000000409947 */ /* 0x000fea0003800000 */
[----:B------:R-:W-:Y:S05]  /*20b0*/  @!P0 BRA `(.L_x_31) ;  /* 0x0000000000048947 */ /* 0x000fea0003800000 */
[----:B------:R-:W-:Y:S01]  /*20c0*/  BPT.TRAP 0x1 ;  /* 0x000000040000795c */ /* 0x000fe20000300000 */
.L_x_31:
[----:B------:R-:W-:Y:S01]  /*20d0*/  ISETP.NE.AND P0, PT, R22, RZ, PT ;  /* 0x000000ff1600720c */ /* 0x000fe20003f05270 */
[----:B------:R-:W-:-:S12]  /*20e0*/  UISETP.LT.AND UP1, UPT, UR40, 0x1, UPT ;  /* 0x000000012800788c */ /* 0x000fd8000bf21270 */
[----:B------:R-:W-:-:S05]  /*20f0*/  VOTEU.ANY UP0, P0 ;  /* 0x00000000003f7886 */ /* 0x000fca0000000100 */
[----:B------:R-:W-:-:S04]  /*2100*/  @UP0 USEL UR4, UR40, 0x1, UP1 ;  /* 0x0000000128040887 */ /* 0x000fc80008800000 */
[----:B------:R-:W-:-:S06]  /*2110*/  @UP0 UIADD3 UR4, UR39, UR40, -UR4 ;  /* 0x0000002827040290 */ /* 0x000fcc000fffe804 */
[----:B------:R-:W-:-:S04]  /*2120*/  IMAD.U32 R0, RZ, RZ, UR4 ;  /* 0x00000004ff007e24 */ /* 0x000fc8000f8e00ff */
[----:B------:R-:W-:-:S05]  /*2130*/  @P0 IMAD.SHL.U32 R0, R0, 0x8, RZ ;  /* 0x0000000800000824 */ /* 0x000fca00078e00ff */
[----:B------:R-:W-:-:S04]  /*2140*/  @P0 LOP3.LUT R0, R0, 0x8, RZ, 0xc0, !PT ;  /* 0x0000000800000812 */ /* 0x000fc800078ec0ff */
[----:B------:R-:W-:-:S04]  /*2150*/  @P0 IADD3 R3, R6, 0x10, R0 ;  /* 0x0000001006030810 */ /* 0x000fc80007ffe000 */
[----:B------:R-:W-:-:S04]  /*2160*/  @P0 PRMT R3, R152, 0x654, R3 ;  /* 0x0000065498030816 */ /* 0x000fc80000000003 */
[----:B------:R2:W-:Y:S01]  /*2170*/  @P0 SYNCS.ARRIVE.TRANS64.RED.A1T0 RZ, [R3+URZ], RZ ;  /* 0x000000ff03ff09a7 */ /* 0x0005e2000810043f */
[----:B------:R-:W-:-:S13]  /*2180*/  ISETP.GT.U32.AND P0, PT, R19, 0x1, PT ;  /* 0x000000011300780c */ /* 0x000fda0003f04070 */
[----:B--2---:R-:W-:Y:S05]  /*2190*/  @P0 BRA `(.L_x_30) ;  /* 0x0000000000040947 */ /* 0x004fea0003800000 */
[----:B------:R-:W-:Y:S01]  /*21a0*/  BPT.TRAP 0x1 ;  /* 0x000000040000795c */ /* 0x000fe20000300000 */
.L_x_30:
[----:B------:R-:W2:Y:S01]  /*21b0*/  LDC R6, c[0x0][0x288] ;  /* 0x0000a200ff067b82 */ /* 0x000ea20000000800 */
[--C-:B------:R-:W-:Y:S01]  /*21c0*/  SHF.R.U32.HI R0, RZ, 0x2, R18.reuse ;  /* 0x00000002ff007819 */ /* 0x100fe20000011612 */
[----:B------:R-:W-:Y:S01]  /*21d0*/  UIADD3 UR39, UR40, UR39, URZ ;  /* 0x0000002728277290 */ /* 0x000fe2000fffe03f */
[----:B01----:R-:W-:Y:S01]  /*21e0*/  SHF.R.U32.HI R5, RZ, 0x7, R18 ;  /* 0x00000007ff057819 */ /* 0x003fe20000011612 */
[----:B------:R-:W-:Y:S01]  /*21f0*/  ULDC UR8, c[0x0][0x284] ;  /* 0x0000a10000087ab9 */ /* 0x000fe20000000800 */
[----:B------:R-:W-:Y:S01]  /*2200*/  LOP3.LUT R4, R18, 0x60, RZ, 0xc0, !PT ;  /* 0x0000006012047812 */ /* 0x000fe200078ec0ff */
[----:B------:R-:W-:Y:S01]  /*2210*/  USHF.R.U32.HI UR4, URZ, 0x1, UR39 ;  /* 0x000000013f047899 */ /* 0x000fe20008011627 */
[----:B------:R-:W-:Y:S01]  /*2220*/  LOP3.LUT R3, R0, 0x7, RZ, 0xc0, !PT ;  /* 0x0000000700037812 */ /* 0x000fe200078ec0ff */
[----:B------:R-:W-:Y:S01]  /*2230*/  UISETP.GT.U32.AND UP1, UPT, UR39, 0x1, UPT ;  /* 0x000000012700788c */ /* 0x000fe2000bf24070 */
[----:B------:R-:W-:Y:S01]  /*2240*/  LOP3.LUT R0, R5, 0x1, RZ, 0xc0, !PT ;  /* 0x0000000105007812 */ /* 0x000fe200078ec0ff */
[----:B------:R-:W-:Y:S01]  /*2250*/  ULOP3.LUT UR4, UR4, 0x1, URZ, 0xc0, !UPT ;  /* 0x0000000104047892 */ /* 0x000fe2000f8ec03f */
[----:B------:R-:W-:Y:S01]  /*2260*/  SHF.R.U32.HI R10, RZ, 0x1, R4 ;  /* 0x00000001ff0a7819 */ /* 0x000fe20000011604 */
[----:B------:R-:W-:Y:S01]  /*2270*/  IMAD.SHL.U32 R4, R18, 0x2, RZ ;  /* 0x0000000212047824 */ /* 0x000fe200078e00ff */
[----:B------:R-:W-:Y:S01]  /*2280*/  SHF.R.S32.HI R21, RZ, 0x1f, R23 ;  /* 0x0000001fff157819 */ /* 0x000fe20000011417 */
[----:B------:R-:W-:Y:S01]  /*2290*/  IMAD.SHL.U32 R8, R0, 0x40, RZ ;  /* 0x0000004000087824 */ /* 0x000fe200078e00ff */
[--C-:B------:R-:W-:Y:S01]  /*22a0*/  IADD3 R5, RZ, -R10, -R3.reuse ;  /* 0x8000000aff057210 */ /* 0x100fe20007ffe803 */
[----:B------:R-:W-:Y:S01]  /*22b0*/  UISETP.NE.U32.AND UP0, UPT, UR4, 0x1, UPT ;  /* 0x000000010400788c */ /* 0x000fe2000bf05070 */
[----:B------:R-:W-:Y:S01]  /*22c0*/  LOP3.LUT R4, R4, 0x6, RZ, 0xc0, !PT ;  /* 0x0000000604047812 */ /* 0x000fe200078ec0ff */
[----:B------:R-:W-:Y:S01]  /*22d0*/  ULDC.64 UR6, c[0x0][0x5d0] ;  /* 0x0001740000067ab9 */ /* 0x000fe20000000a00 */
[----:B------:R-:W-:Y:S01]  /*22e0*/  LOP3.LUT R3, R8, 0x40, R3, 0xe2, !PT ;  /* 0x0000004008037812 */ /* 0x000fe200078ee203 */
[----:B------:R-:W-:Y:S01]  /*22f0*/  IMAD R11, R0, -0x40, R5 ;  /* 0xffffffc0000b7824 */ /* 0x000fe200078e0205 */
[----:B------:R-:W-:Y:S01]  /*2300*/  LOP3.LUT R0, R18, 0x3, RZ, 0xc0, !PT ;  /* 0x0000000312007812 */ /* 0x000fe200078ec0ff */
[----:B------:R-:W-:Y:S01]  /*2310*/  UISETP.LT.U32.AND UP1, UPT, UR40, 0x2, UP1 ;  /* 0x000000022800788c */ /* 0x000fe20008f21070 */
[----:B------:R-:W-:Y:S01]  /*2320*/  PRMT R8, R4, 0x6540, R153 ;  /* 0x0000654004087816 */ /* 0x000fe20000000099 */
[----:B------:R-:W-:Y:S01]  /*2330*/  IMAD.SHL.U32 R153, R153, 0x100, RZ ;  /* 0x0000010099997824 */ /* 0x000fe200078e00ff */
[----:B------:R-:W-:Y:S01]  /*2340*/  UISETP.GT.U32.AND UP0, UPT, UR40, 0x1, !UP0 ;  /* 0x000000012800788c */ /* 0x000fe2000c704070 */
[----:B--2---:R-:W-:Y:S01]  /*2350*/  IMAD R12, R0, -0x2, R6 ;  /* 0xfffffffe000c7824 */ /* 0x004fe200078e0206 */
[----:B------:R-:W-:Y:S01]  /*2360*/  SHF.R.S32.HI R9, RZ, 0x1f, R8 ;  /* 0x0000001fff097819 */ /* 0x000fe20000011408 */
[C---:B------:R-:W-:Y:S01]  /*2370*/  IMAD.SHL.U32 R0, R154.reuse, 0x80, RZ ;  /* 0x000000809a007824 */ /* 0x040fe200078e00ff */
[----:B------:R-:W-:Y:S01]  /*2380*/  ISETP.GE.AND P0, PT, R153, R6, PT ;  /* 0x000000069900720c */ /* 0x000fe20003f06270 */
[----:B------:R-:W-:Y:S01]  /*2390*/  IMAD R4, R21, UR6, RZ ;  /* 0x0000000615047c24 */ /* 0x000fe2000f8e02ff */
[----:B------:R-:W-:Y:S01]  /*23a0*/  USEL UR5, URZ, 0x1, !UP1 ;  /* 0x000000013f057887 */ /* 0x000fe2000c800000 */
[----:B------:R-:W-:Y:S01]  /*23b0*/  IMAD.WIDE R6, R154, 0x80, RZ ;  /* 0x000000809a067825 */ /* 0x000fe200078e02ff */
[C---:B------:R-:W-:Y:S01]  /*23c0*/  ISETP.GE.OR P0, PT, R0.reuse, UR8, P0 ;  /* 0x0000000800007c0c */ /* 0x040fe20008706670 */
[----:B------:R-:W-:Y:S01]  /*23d0*/  USEL UR4, URZ, 0x1, !UP0 ;  /* 0x000000013f047887 */ /* 0x000fe2000c000000 */
[----:B------:R-:W-:Y:S01]  /*23e0*/  IADD3 R0, -R0, UR8, R11 ;  /* 0x0000000800007c10 */ /* 0x000fe2000fffe10b */
[C---:B------:R-:W-:Y:S01]  /*23f0*/  IMAD R13, R23.reuse, UR7, R4 ;  /* 0x00000007170d7c24 */ /* 0x040fe2000f8e0204 */
[----:B------:R-:W-:Y:S01]  /*2400*/  ULOP3.LUT UR39, UR39, 0x1, URZ, 0xc0, !UPT ;  /* 0x0000000127277892 */ /* 0x000fe2000f8ec03f */
[----:B------:R-:W-:Y:S01]  /*2410*/  IMAD.WIDE.U32 R4, R23, UR6, R8 ;  /* 0x0000000617047c25 */ /* 0x000fe2000f8e0008 */
[----:B------:R-:W-:Y:S01]  /*2420*/  ULOP3.LUT UR38, UR4, UR38, UR5, 0x96, !UPT ;  /* 0x0000002604267292 */ /* 0x000fe2000f8e9605 */
[----:B------:R-:W-:-:S02]  /*2430*/  LOP3.LUT R169, R6, R3, R10, 0xfe, !PT ;  /* 0x0000000306a97212 */ /* 0x000fc400078efe0a */
[----:B------:R-:W-:Y:S02]  /*2440*/  IMAD.IADD R5, R5, 0x1, R13 ;  /* 0x0000000105057824 */ /* 0x000fe400078e020d */
[----:B------:R-:W-:Y:S02]  /*2450*/  IMAD.IADD R3, R12, 0x1, -R153 ;  /* 0x000000010c037824 */ /* 0x000fe400078e0a99 */
[----:B------:R-:W-:Y:S01]  /*2460*/  IMAD.MOV.U32 R154, RZ, RZ, -0x1 ;  /* 0xffffffffff9a7424 */ /* 0x000fe200078e00ff */
[----:B------:R-:W-:Y:S06]  /*2470*/  @P0 BRA `(.L_x_32) ;  /* 0x0000007800dc0947 */ /* 0x000fec0003800000 */
[----:B------:R-:W0:Y:S01]  /*2480*/  LDC.64 R10, c[0x0][0x5c8] ;  /* 0x00017200ff0a7b82 */ /* 0x000e220000000a00 */
[----:B-----5:R-:W-:Y:S01]  /*2490*/  FSETP.NEU.AND P0, PT, R156, RZ, PT ;  /* 0x000000ff9c00720b */ /* 0x020fe20003f0d000 */
[----:B------:R-:W-:Y:S01]  /*24a0*/  BSSY B0, `(.L_x_32) ;  /* 0x00007b4000007945 */ /* 0x000fe20003800000 */
[----:B------:R-:W-:-:S04]  /*24b0*/  ISETP.GT.AND P2, PT, R3, RZ, PT ;  /* 0x000000ff0300720c */ /* 0x000fc80003f44270 */
[----:B------:R-:W-:Y:S01]  /*24c0*/  ISETP.GT.AND P1, PT, R0, RZ, P2 ;  /* 0x000000ff0000720c */ /* 0x000fe20001724270 */
[-C--:B0-----:R-:W-:Y:S02]  /*24d0*/  IMAD R12, R7, R10.reuse, RZ ;  /* 0x0000000a070c7224 */ /* 0x081fe400078e02ff */
[----:B------:R-:W-:-:S04]  /*24e0*/  IMAD.WIDE.U32 R160, R169, R10, R4 ;  /* 0x0000000aa9a07225 */ /* 0x000fc800078e0004 */
[----:B------:R-:W-:-:S04]  /*24f0*/  IMAD R5, R169, R11, R12 ;  /* 0x0000000ba9057224 */ /* 0x000fc800078e020c */
[----:B------:R-:W-:Y:S01]  /*2500*/  IMAD.IADD R153, R161, 0x1, R5 ;  /* 0x00000001a1997824 */ /* 0x000fe200078e0205 */
[----:B------:R-:W-:Y:S06]  /*2510*/  @!P0 BRA `(.L_x_33) ;  /* 0x0000005400988947 */ /* 0x000fec0003800000 */
[----:B------:R-:W0:Y:S01]  /*2520*/  LDC.64 R14, c[0x0][0x5b8] ;  /* 0x00016e00ff0e7b82 */ /* 0x000e220000000a00 */
[----:B------:R-:W-:-:S07]  /*2530*/  ULDC.64 UR4, c[0x0][0x5c0] ;  /* 0x0001700000047ab9 */ /* 0x000fce0000000a00 */
[----:B------:R-:W1:Y:S08]  /*2540*/  LDC.64 R166, c[0x0][0x5b0] ;  /* 0x00016c00ffa67b82 */ /* 0x000e700000000a00 */
[----:B------:R-:W2:Y:S01]  /*2550*/  LDC.64 R12, c[0x0][0x5a8] ;  /* 0x00016a00ff0c7b82 */ /* 0x000ea20000000a00 */
[-C--:B0-----:R-:W-:Y:S02]  /*2560*/  IMAD R4, R21, R14.reuse, RZ ;  /* 0x0000000e15047224 */ /* 0x081fe400078e02ff */
[----:B------:R-:W-:-:S04]  /*2570*/  IMAD.WIDE.U32 R162, R23, R14, R8 ;  /* 0x0000000e17a27225 */ /* 0x000fc800078e0008 */
[----:B------:R-:W-:Y:S02]  /*2580*/  IMAD R161, R23, R15, R4 ;  /* 0x0000000f17a17224 */ /* 0x000fe400078e0204 */
[-C--:B-1----:R-:W-:Y:S02]  /*2590*/  IMAD R6, R7, R166.reuse, RZ ;  /* 0x000000a607067224 */ /* 0x082fe400078e02ff */
[----:B------:R-:W-:Y:S02]  /*25a0*/  IMAD.IADD R21, R163, 0x1, R161 ;  /* 0x00000001a3157824 */ /* 0x000fe400078e02a1 */
[----:B------:R-:W-:Y:S02]  /*25b0*/  IMAD.MOV.U32 R20, RZ, RZ, R162 ;  /* 0x000000ffff147224 */ /* 0x000fe400078e00a2 */
[C---:B------:R-:W-:Y:S02]  /*25c0*/  IMAD R165, R169.reuse, R167, R6 ;  /* 0x000000a7a9a57224 */ /* 0x040fe400078e0206 */
[----:B------:R-:W-:-:S04]  /*25d0*/  IMAD.WIDE.U32 R4, R169, R166, R20 ;  /* 0x000000a6a9047225 */ /* 0x000fc800078e0014 */
[----:B------:R-:W-:Y:S01]  /*25e0*/  IMAD.IADD R5, R5, 0x1, R165 ;  /* 0x0000000105057824 */ /* 0x000fe200078e02a5 */
[----:B--2---:R-:W-:-:S04]  /*25f0*/  LEA R6, P0, R4, R12, 0x1 ;  /* 0x0000000c04067211 */ /* 0x004fc800078008ff */
[----:B------:R-:W-:-:S05]  /*2600*/  LEA.HI.X R7, R4, R13, R5, 0x1, P0 ;  /* 0x0000000d04077211 */ /* 0x000fca00000f0c05 */
[----:B------:R0:W2:Y:S01]  /*2610*/  @P1 LDG.E.LTC128B.U16 R15, desc[UR36][R6.64] ;  /* 0x00000024060f1981 */ /* 0x0000a2000c1e1520 */
[----:B------:R-:W-:Y:S01]  /*2620*/  LEA R4, P0, R160, UR4, 0x1 ;  /* 0x00000004a0047c11 */ /* 0x000fe2000f8008ff */
[----:B------:R-:W-:Y:S01]  /*2630*/  IMAD.WIDE.U32 R158, R169, R166, R8 ;  /* 0x000000a6a99e7225 */ /* 0x000fe200078e0008 */
[----:B------:R-:W-:Y:S03]  /*2640*/  BSSY B1, `(.L_x_34) ;  /* 0x0000012000017945 */ /* 0x000fe60003800000 */
[----:B------:R-:W-:Y:S02]  /*2650*/  IMAD.IADD R159, R165, 0x1, R159 ;  /* 0x00000001a59f7824 */ /* 0x000fe400078e029f */
[----:B------:R-:W-:-:S04]  /*2660*/  IMAD.WIDE.U32 R158, R23, R14, R158 ;  /* 0x0000000e179e7225 */ /* 0x000fc800078e009e */
[----:B0-----:R-:W-:Y:S01]  /*2670*/  IMAD.IADD R7, R161, 0x1, R159 ;  /* 0x00000001a1077824 */ /* 0x001fe200078e029f */
[----:B------:R-:W-:Y:S02]  /*2680*/  LEA R6, P4, R158, R12, 0x1 ;  /* 0x0000000c9e067211 */ /* 0x000fe400078808ff */
[----:B------:R-:W-:Y:S02]  /*2690*/  SHF.L.U64.HI R159, R166, 0x3, R167 ;  /* 0x00000003a69f7819 */ /* 0x000fe400000102a7 */
[----:B------:R-:W-:Y:S01]  /*26a0*/  LEA.HI.X R7, R158, R13, R7, 0x1, P4 ;  /* 0x0000000d9e077211 */ /* 0x000fe200020f0c07 */
[----:B------:R-:W-:Y:S02]  /*26b0*/  IMAD.SHL.U32 R158, R166, 0x8, RZ ;  /* 0x00000008a69e7824 */ /* 0x000fe400078e00ff */
[----:B--2---:R-:W-:-:S04]  /*26c0*/  IMAD.U32 R5, R15, 0x10000, RZ ;  /* 0x000100000f057824 */ /* 0x004fc800078e00ff */
[----:B------:R-:W-:-:S04]  /*26d0*/  FMUL R5, R5, R156 ;  /* 0x0000009c05057220 */ /* 0x000fc80000400000 */
[----:B------:R-:W-:Y:S01]  /*26e0*/  FFMA R24, R24, R155, R5 ;  /* 0x0000009b18187223 */ /* 0x000fe20000000005 */
[----:B------:R-:W-:Y:S02]  /*26f0*/  LEA.HI.X R5, R160, UR5, R153, 0x1, P0 ;  /* 0x00000005a0057c11 */ /* 0x000fe400080f0c99 */
[----:B------:R-:W-:Y:S02]  /*2700*/  ISETP.GT.AND P0, PT, R3, 0x1, PT ;  /* 0x000000010300780c */ /* 0x000fe40003f04270 */
[----:B------:R-:W-:Y:S02]  /*2710*/  F2FP.BF16.F32.PACK_AB R24, RZ, R24 ;  /* 0x00000018ff18723e */ /* 0x000fe400000010ff */
[----:B------:R-:W-:-:S03]  /*2720*/  ISETP.GT.AND P3, PT, R0, RZ, P0 ;  /* 0x000000ff0000720c */ /* 0x000fc60000764270 */
[----:B------:R0:W-:Y:S10]  /*2730*/  @P1 STG.E.U16 desc[UR36][R4.64], R24 ;  /* 0x0000001804001986 */ /* 0x0001f4000c101524 */
[----:B------:R-:W-:Y:S05]  /*2740*/  @!P3 BRA `(.L_x_35) ;  /* 0x000000000004b947 */ /* 0x000fea0003800000 */
[----:B------:R1:W5:Y:S02]  /*2750*/  LDG.E.LTC128B.U16 R15, desc[UR36][R6.64+0x2] ;  /* 0x00000224060f7981 */ /* 0x000364000c1e1520 */
.L_x_35:
[----:B------:R-:W-:Y:S05]  /*2760*/  BSYNC B1 ;  /* 0x0000000000017941 */ /* 0x000fea0003800000 */
.L_x_34:
[----:B-----5:R-:W-:Y:S01]  /*2770*/  IMAD.U32 R153, R15, 0x10000, RZ ;  /* 0x000100000f997824 */ /* 0x020fe200078e00ff */
[----:B------:R-:W-:Y:S01]  /*2780*/  ISETP.GT.AND P2, PT, R0, 0x8, P2 ;  /* 0x000000080000780c */ /* 0x000fe20001744270 */
[----:B------:R-:W-:Y:S01]  /*2790*/  IMAD.WIDE.U32 R158, R169, R166, R158 ;  /* 0x000000a6a99e7225 */ /* 0x000fe200078e009e */
[----:B0-----:R-:W-:-:S03]  /*27a0*/  PRMT R24, R15, 0x7610, R24 ;  /* 0x000076100f187816 */ /* 0x001fc60000000018 */
[----:B------:R-:W-:Y:S01]  /*27b0*/  FMUL R20, R153, R156 ;  /* 0x0000009c99147220 */ /* 0x000fe20000400000 */
[----:B------:R-:W-:Y:S01]  /*27c0*/  IMAD.IADD R165, R165, 0x1, R159 ;  /* 0x00000001a5a57824 */ /* 0x000fe200078e029f */
[----:B------:R-:W-:Y:S02]  /*27d0*/  IADD3 R162, P1, R162, R158, RZ ;  /* 0x0000009ea2a27210 */ /* 0x000fe40007f3e0ff */
[----:B------:R-:W-:-:S03]  /*27e0*/  FFMA R25, R25, R155, R20 ;  /* 0x0000009b19197223 */ /* 0x000fc60000000014 */
[----:B------:R-:W-:Y:S02]  /*27f0*/  IMAD.X R21, R165, 0x1, R21, P1 ;  /* 0x00000001a5157824 */ /* 0x000fe400008e0615 */
[----:B------:R-:W-:Y:S02]  /*2800*/  F2FP.BF16.F32.PACK_AB R25, RZ, R25 ;  /* 0x00000019ff19723e */ /* 0x000fe400000010ff */
[C---:B------:R-:W-:Y:S02]  /*2810*/  LEA R20, P1, R162.reuse, R12, 0x1 ;  /* 0x0000000ca2147211 */ /* 0x040fe400078208ff */
[----:B------:R-:W-:Y:S02]  /*2820*/  PRMT R153, R25, 0x7610, R153 ;  /* 0x0000761019997816 */ /* 0x000fe40000000099 */
[----:B------:R-:W-:-:S03]  /*2830*/  LEA.HI.X R21, R162, R13, R21, 0x1, P1 ;  /* 0x0000000da2157211 */ /* 0x000fc600008f0c15 */
[----:B------:R0:W-:Y:S04]  /*2840*/  @P3 STG.E.U16 desc[UR36][R4.64+0x2], R153 ;  /* 0x0000029904003986 */ /* 0x0001e8000c101524 */
[----:B------:R-:W2:Y:S01]  /*2850*/  @P2 LDG.E.LTC128B.U16 R24, desc[UR36][R20.64] ;  /* 0x0000002414182981 */ /* 0x000ea2000c1e1520 */
[----:B------:R-:W-:Y:S01]  /*2860*/  IADD3 R8, P1, R8, R158, RZ ;  /* 0x0000009e08087210 */ /* 0x000fe20007f3e0ff */
[----:B------:R-:W-:Y:S01]  /*2870*/  BSSY B1, `(.L_x_36) ;  /* 0x0000011000017945 */ /* 0x000fe20003800000 */
[----:B------:R-:W-:Y:S02]  /*2880*/  SHF.L.U64.HI R11, R10, 0x4, R11 ;  /* 0x000000040a0b7819 */ /* 0x000fe4000001020b */
[----:B------:R-:W-:Y:S01]  /*2890*/  ISETP.GT.AND P0, PT, R0, 0x8, P0 ;  /* 0x000000080000780c */ /* 0x000fe20000704270 */
[----:B------:R-:W-:Y:S01]  /*28a0*/  IMAD.X R9, R9, 0x1, R165, P1 ;  /* 0x0000000109097824 */ /* 0x000fe200008e06a5 */
[----:B------:R-:W-:-:S05]  /*28b0*/  LEA R10, P1, R10, R4, 0x4 ;  /* 0x000000040a0a7211 */ /* 0x000fca00078220ff */
[----:B------:R-:W-:Y:S02]  /*28c0*/  IMAD.X R11, R11, 0x1, R5, P1 ;  /* 0x000000010b0b7824 */ /* 0x000fe400008e0605 */
[----:B--2---:R-:W-:-:S04]  /*28d0*/  IMAD.U32 R15, R24, 0x10000, RZ ;  /* 0x00010000180f7824 */ /* 0x004fc800078e00ff */
[----:B------:R-:W-:Y:S01]  /*28e0*/  FMUL R25, R15, R156 ;  /* 0x0000009c0f197220 */ /* 0x000fe20000400000 */
[----:B------:R-:W-:-:S04]  /*28f0*/  IMAD.WIDE.U32 R14, R23, R14, R8 ;  /* 0x0000000e170e7225 */ /* 0x000fc800078e0008 */
[----:B------:R-:W-:Y:S01]  /*2900*/  FFMA R25, R26, R155, R25 ;  /* 0x0000009b1a197223 */ /* 0x000fe20000000019 */
[----:B------:R-:W-:Y:S01]  /*2910*/  IMAD.IADD R9, R161, 0x1, R15 ;  /* 0x00000001a1097824 */ /* 0x000fe200078e020f */
[----:B------:R-:W-:-:S03]  /*2920*/  LEA R8, P3, R14, R12, 0x1 ;  /* 0x0000000c0e087211 */ /* 0x000fc600078608ff */
[----:B------:R-:W-:Y:S02]  /*2930*/  F2FP.BF16.F32.PACK_AB R25, RZ, R25 ;  /* 0x00000019ff19723e */ /* 0x000fe400000010ff */
[----:B------:R-:W-:-:S03]  /*2940*/  LEA.HI.X R9, R14, R13, R9, 0x1, P3 ;  /* 0x0000000d0e097211 */ /* 0x000fc600018f0c09 */
[----:B------:R0:W-:Y:S01]  /*2950*/  @P2 STG.E.U16 desc[UR36][R10.64], R25 ;  /* 0x000000190a002986 */ /* 0x0001e2000c101524 */
[----:B------:R-:W-:Y:S05]  /*2960*/  @!P0 BRA `(.L_x_37) ;  /* 0x0000000000048947 */ /* 0x000fea0003800000 */
[----:B------:R2:W5:Y:S02]  /*2970*/  LDG.E.LTC128B.U16 R24, desc[UR36][R8.64+0x2] ;  /* 0x0000022408187981 */ /* 0x000564000c1e1520 */
.L_x_37:
[----:B------:R-:W-:Y:S05]  /*2980*/  BSYNC B1 ;  /* 0x0000000000017941 */ /* 0x000fea0003800000 */
.L_x_36:
[----:B-----5:R-:W-:Y:S01]  /*2990*/  IMAD.U32 R13, R24, 0x10000, RZ ;  /* 0x00010000180d7824 */ /* 0x020fe200078e00ff */
[----:B------:R-:W-:Y:S01]  /*29a0*/  ISETP.GT.AND P1, PT, R3, 0x8, PT ;  /* 0x000000080300780c */ /* 0x000fe20003f24270 */
[----:B------:R-:W-:Y:S02]  /*29b0*/  BSSY B1, `(.L_x_38) ;  /* 0x0000008000017945 */ /* 0x000fe40003800000 */
[----:B------:R-:W-:Y:S01]  /*29c0*/  FMUL R12, R13, R156 ;  /* 0x0000009c0d0c7220 */ /* 0x000fe20000400000 */
[----:B------:R-:W-:-:S03]  /*29d0*/  ISETP.GT.AND P2, PT, R0, RZ, P1 ;  /* 0x000000ff0000720c */ /* 0x000fc60000f44270 */
[----:B------:R-:W-:-:S05]  /*29e0*/  FFMA R12, R27, R155, R12 ;  /* 0x0000009b1b0c7223 */ /* 0x000fca000000000c */
[----:B------:R-:W-:-:S05]  /*29f0*/  F2FP.BF16.F32.PACK_AB R12, RZ, R12 ;  /* 0x0000000cff0c723e */ /* 0x000fca00000010ff */
[----:B------:R3:W-:Y:S01]  /*2a00*/  @P0 STG.E.U16 desc[UR36][R10.64+0x2], R12 ;  /* 0x0000020c0a000986 */ /* 0x0007e2000c101524 */
[----:B------:R-:W-:Y:S05]  /*2a10*/  @!P2 BRA `(.L_x_39) ;  /* 0x000000000004a947 */ /* 0x000fea0003800000 */
[----:B------:R4:W5:Y:S02]  /*2a20*/  LDG.E.LTC128B.U16 R24, desc[UR36][R6.64+0x10] ;  /* 0x0000102406187981 */ /* 0x000964000c1e1520 */
.L_x_39:
[----:B------:R-:W-:Y:S05]  /*2a30*/  BSYNC B1 ;  /* 0x0000000000017941 */ /* 0x000fea0003800000 */
.L_x_38:
        /* <DEDUP_REMOVED lines=10> */
.L_x_41:
[----:B------:R-:W-:Y:S05]  /*2ae0*/  BSYNC B1 ;  /* 0x0000000000017941 */ /* 0x000fea0003800000 */
.L_x_40:
[----:B0----5:R-:W-:Y:S01]  /*2af0*/  IMAD.U32 R13, R24, 0x10000, RZ ;  /* 0x00010000180d7824 */ /* 0x021fe200078e00ff */
[----:B------:R-:W-:Y:S01]  /*2b00*/  ISETP.GT.AND P1, PT, R0, 0x8, P1 ;  /* 0x000000080000780c */ /* 0x000fe20000f24270 */
[----:B------:R-:W-:Y:S02]  /*2b10*/  BSSY B1, `(.L_x_42) ;  /* 0x0000007000017945 */ /* 0x000fe40003800000 */
[----:B---3--:R-:W-:-:S04]  /*2b20*/  FMUL R12, R13, R156 ;  /* 0x0000009c0d0c7220 */ /* 0x008fc80000400000 */
[----:B------:R-:W-:-:S05]  /*2b30*/  FFMA R12, R29, R155, R12 ;  /* 0x0000009b1d0c7223 */ /* 0x000fca000000000c */
[----:B------:R-:W-:-:S05]  /*2b40*/  F2FP.BF16.F32.PACK_AB R12, RZ, R12 ;  /* 0x0000000cff0c723e */ /* 0x000fca00000010ff */
[----:B------:R0:W-:Y:S01]  /*2b50*/  @P3 STG.E.U16 desc[UR36][R4.64+0x12], R12 ;  /* 0x0000120c04003986 */ /* 0x0001e2000c101524 */
[----:B------:R-:W-:Y:S05]  /*2b60*/  @!P1 BRA `(.L_x_43) ;  /* 0x0000000000049947 */ /* 0x000fea0003800000 */
[----:B------:R3:W5:Y:S02]  /*2b70*/  LDG.E.LTC128B.U16 R24, desc[UR36][R8.64+0x10] ;  /* 0x0000102408187981 */ /* 0x000764000c1e1520 */
.L_x_43:
[----:B------:R-:W-:Y:S05]  /*2b80*/  BSYNC B1 ;  /* 0x0000000000017941 */ /* 0x000fea0003800000 */
.L_x_42:
[----:B-----5:R-:W-:Y:S01]  /*2b90*/  IMAD.U32 R13, R24, 0x10000, RZ ;  /* 0x00010000180d7824 */ /* 0x020fe200078e00ff */
[----:B------:R-:W-:Y:S01]  /*2ba0*/  ISETP.GT.AND P0, PT, R0, 0x8, P0 ;  /* 0x000000080000780c */ /* 0x000fe20000704270 */
[----:B------:R-:W-:Y:S02]  /*2bb0*/  BSSY B1, `(.L_x_44) ;  /* 0x0000007000017945 */ /* 0x000fe40003800000 */
[----:B------:R-:W-:-:S04]  /*2bc0*/  FMUL R13, R13, R156 ;  /* 0x0000009c0d0d7220 */ /* 0x000fc80000400000 */
[----:B------:R-:W-:-:S05]  /*2bd0*/  FFMA R13, R30, R155, R13 ;  /* 0x0000009b1e0d7223 */ /* 0x000fca000000000d */
[----:B------:R-:W-:-:S05]  /*2be0*/  F2FP.BF16.F32.PACK_AB R13, RZ, R13 ;  /* 0x0000000dff0d723e */ /* 0x000fca00000010ff */
[----:B------:R0:W-:Y:S01]  /*2bf0*/  @P1 STG.E.U16 desc[UR36][R10.64+0x10], R13 ;  /* 0x0000100d0a001986 */ /* 0x0001e2000c101524 */
[----:B------:R-:W-:Y:S05]  /*2c00*/  @!P0 BRA `(.L_x_45) ;  /* 0x0000000000048947 */ /* 0x000fea0003800000 */
[----:B------:R0:W5:Y:S02]  /*2c10*/  LDG.E.LTC128B.U16 R24, desc[UR36][R8.64+0x12] ;  /* 0x0000122408187981 */ /* 0x000164000c1e1520 */
.L_x_45:
[----:B------:R-:W-:Y:S05]  /*2c20*/  BSYNC B1 ;  /* 0x0000000000017941 */ /* 0x000fea0003800000 */
.L_x_44:
[----:B0----5:R-:W-:Y:S01]  /*2c30*/  IMAD.U32 R13, R24, 0x10000, RZ ;  /* 0x00010000180d7824 */ /* 0x021fe200078e00ff */
        /* <DEDUP_REMOVED lines=9> */
.L_x_47:
[----:B------:R-:W-:Y:S05]  /*2cd0*/  BSYNC B1 ;  /* 0x0000000000017941 */ /* 0x000fea0003800000 */
.L_x_46:
        /* <DEDUP_REMOVED lines=10> */
.L_x_49:
[----:B------:R-:W-:Y:S05]  /*2d80*/  BSYNC B1 ;  /* 0x0000000000017941 */ /* 0x000fea0003800000 */
.L_x_48:
[----:B0----5:R-:W-:Y:S01]  /*2d90*/  IMAD.U32 R13, R24, 0x10000, RZ ;  /* 0x00010000180d7824 */ /* 0x021fe200078e00ff */
        /* <DEDUP_REMOVED lines=8> */
.L_x_51:
[----:B------:R-:W-:Y:S05]  /*2e20*/  BSYNC B1 ;  /* 0x0000000000017941 */ /* 0x000fea0003800000 */
.L_x_50:
        /* <DEDUP_REMOVED lines=9> */
.L_x_53:
[----:B------:R-:W-:Y:S05]  /*2ec0*/  BSYNC B1 ;  /* 0x0000000000017941 */ /* 0x000fea0003800000 */
.L_x_52:
        /* <DEDUP_REMOVED lines=10> */
.L_x_55:
[----:B------:R-:W-:Y:S05]  /*2f70*/  BSYNC B1 ;  /* 0x0000000000017941 */ /* 0x000fea0003800000 */
.L_x_54:
        /* <DEDUP_REMOVED lines=10> */
.L_x_57:
[----:B------:R-:W-:Y:S05]  /*3020*/  BSYNC B1 ;  /* 0x0000000000017941 */ /* 0x000fea0003800000 */
.L_x_56:
        /* <DEDUP_REMOVED lines=9> */
.L_x_59:
[----:B------:R-:W-:Y:S05]  /*30c0*/  BSYNC B1 ;  /* 0x0000000000017941 */ /* 0x000fea0003800000 */
.L_x_58:
        /* <DEDUP_REMOVED lines=9> */
.L_x_61:
[----:B------:R-:W-:Y:S05]  /*3160*/  BSYNC B1 ;  /* 0x0000000000017941 */ /* 0x000fea0003800000 */
.L_x_60:
        /* <DEDUP_REMOVED lines=10> */
.L_x_63:
[----:B------:R-:W-:Y:S05]  /*3210*/  BSYNC B1 ;  /* 0x0000000000017941 */ /* 0x000fea0003800000 */
.L_x_62:
        /* <DEDUP_REMOVED lines=10> */
.L_x_65:
[----:B------:R-:W-:Y:S05]  /*32c0*/  BSYNC B1 ;  /* 0x0000000000017941 */ /* 0x000fea0003800000 */
.L_x_64:
        /* <DEDUP_REMOVED lines=9> */
.L_x_67:
[----:B------:R-:W-:Y:S05]  /*3360*/  BSYNC B1 ;  /* 0x0000000000017941 */ /* 0x000fea0003800000 */
.L_x_66:
        /* <DEDUP_REMOVED lines=9> */
.L_x_69:
[----:B------:R-:W-:Y:S05]  /*3400*/  BSYNC B1 ;  /* 0x0000000000017941 */ /* 0x000fea0003800000 */
.L_x_68:
        /* <DEDUP_REMOVED lines=10> */
.L_x_71:
[----:B------:R-:W-:Y:S05]  /*34b0*/  BSYNC B1 ;  /* 0x0000000000017941 */ /* 0x000fea0003800000 */
.L_x_70:
        /* <DEDUP_REMOVED lines=10> */
.L_x_73:
[----:B------:R-:W-:Y:S05]  /*3560*/  BSYNC B1 ;  /* 0x0000000000017941 */ /* 0x000fea0003800000 */
.L_x_72:
        /* <DEDUP_REMOVED lines=9> */
.L_x_75:
[----:B------:R-:W-:Y:S05]  /*3600*/  BSYNC B1 ;  /* 0x0000000000017941 */ /* 0x000fea0003800000 */
.L_x_74:
        /* <DEDUP_REMOVED lines=9> */
.L_x_77:
[----:B------:R-:W-:Y:S05]  /*36a0*/  BSYNC B1 ;  /* 0x0000000000017941 */ /* 0x000fea0003800000 */
.L_x_76:
        /* <DEDUP_REMOVED lines=10> */
.L_x_79:
[----:B------:R-:W-:Y:S05]  /*3750*/  BSYNC B1 ;  /* 0x0000000000017941 */ /* 0x000fea0003800000 */
.L_x_78:
        /* <DEDUP_REMOVED lines=10> */
.L_x_81:
[----:B------:R-:W-:Y:S05]  /*3800*/  BSYNC B1 ;  /* 0x0000000000017941 */ /* 0x000fea0003800000 */
.L_x_80:
        /* <DEDUP_REMOVED lines=9> */
.L_x_83:
[----:B------:R-:W-:Y:S05]  /*38a0*/  BSYNC B1 ;  /* 0x0000000000017941 */ /* 0x000fea0003800000 */
.L_x_82:
        /* <DEDUP_REMOVED lines=9> */
.L_x_85:
[----:B------:R-:W-:Y:S05]  /*3940*/  BSYNC B1 ;  /* 0x0000000000017941 */ /* 0x000fea0003800000 */
.L_x_84:
        /* <DEDUP_REMOVED lines=10> */
.L_x_87:
[----:B------:R-:W-:Y:S05]  /*39f0*/  BSYNC B1 ;  /* 0x0000000000017941 */ /* 0x000fea0003800000 */
.L_x_86:
        /* <DEDUP_REMOVED lines=10> */
.L_x_89:
[----:B------:R-:W-:Y:S05]  /*3aa0*/  BSYNC B1 ;  /* 0x0000000000017941 */ /* 0x000fea0003800000 */
.L_x_88:
        /* <DEDUP_REMOVED lines=9> */
.L_x_91:
[----:B------:R-:W-:Y:S05]  /*3b40*/  BSYNC B1 ;  /* 0x0000000000017941 */ /* 0x000fea0003800000 */
.L_x_90:
        /* <DEDUP_REMOVED lines=9> */
.L_x_93:
[----:B------:R-:W-:Y:S05]  /*3be0*/  BSYNC B1 ;  /* 0x0000000000017941 */ /* 0x000fea0003800000 */
.L_x_92:
        /* <DEDUP_REMOVED lines=10> */
.L_x_95:
[----:B------:R-:W-:Y:S05]  /*3c90*/  BSYNC B1 ;  /* 0x0000000000017941 */ /* 0x000fea0003800000 */
.L_x_94:
        /* <DEDUP_REMOVED lines=10> */
.L_x_97:
[----:B------:R-:W-:Y:S05]  /*3d40*/  BSYNC B1 ;  /* 0x0000000000017941 */ /* 0x000fea0003800000 */
.L_x_96:
        /* <DEDUP_REMOVED lines=9> */
.L_x_99:
[----:B------:R-:W-:Y:S05]  /*3de0*/  BSYNC B1 ;  /* 0x0000000000017941 */ /* 0x000fea0003800000 */
.L_x_98:
        /* <DEDUP_REMOVED lines=9> */
.L_x_101:
[----:B------:R-:W-:Y:S05]  /*3e80*/  BSYNC B1 ;  /* 0x0000000000017941 */ /* 0x000fea0003800000 */
.L_x_100:
        /* <DEDUP_REMOVED lines=10> */
.L_x_103:
[----:B------:R-:W-:Y:S05]  /*3f30*/  BSYNC B1 ;  /* 0x0000000000017941 */ /* 0x000fea0003800000 */
.L_x_102:
        /* <DEDUP_REMOVED lines=10> */
.L_x_105:
[----:B------:R-:W-:Y:S05]  /*3fe0*/  BSYNC B1 ;  /* 0x0000000000017941 */ /* 0x000fea0003800000 */
.L_x_104:
        /* <DEDUP_REMOVED lines=9> */
.L_x_107:
[----:B------:R-:W-:Y:S05]  /*4080*/  BSYNC B1 ;  /* 0x0000000000017941 */ /* 0x000fea0003800000 */
.L_x_106:
        /* <DEDUP_REMOVED lines=9> */
.L_x_109:
[----:B------:R-:W-:Y:S05]  /*4120*/  BSYNC B1 ;  /* 0x0000000000017941 */ /* 0x000fea0003800000 */
.L_x_108:
        /* <DEDUP_REMOVED lines=10> */
.L_x_111:
[----:B------:R-:W-:Y:S05]  /*41d0*/  BSYNC B1 ;  /* 0x0000000000017941 */ /* 0x000fea0003800000 */
.L_x_110:
        /* <DEDUP_REMOVED lines=10> */
.L_x_113:
[----:B------:R-:W-:Y:S05]  /*4280*/  BSYNC B1 ;  /* 0x0000000000017941 */ /* 0x000fea0003800000 */
.L_x_112:
        /* <DEDUP_REMOVED lines=9> */
.L_x_115:
[----:B------:R-:W-:Y:S05]  /*4320*/  BSYNC B1 ;  /* 0x0000000000017941 */ /* 0x000fea0003800000 */
.L_x_114:
        /* <DEDUP_REMOVED lines=9> */
.L_x_117:
[----:B------:R-:W-:Y:S05]  /*43c0*/  BSYNC B1 ;  /* 0x0000000000017941 */ /* 0x000fea0003800000 */
.L_x_116:
        /* <DEDUP_REMOVED lines=10> */
.L_x_119:
[----:B------:R-:W-:Y:S05]  /*4470*/  BSYNC B1 ;  /* 0x0000000000017941 */ /* 0x000fea0003800000 */
.L_x_118:
        /* <DEDUP_REMOVED lines=10> */
.L_x_121:
[----:B------:R-:W-:Y:S05]  /*4520*/  BSYNC B1 ;  /* 0x0000000000017941 */ /* 0x000fea0003800000 */
.L_x_120:
        /* <DEDUP_REMOVED lines=9> */
.L_x_123:
[----:B------:R-:W-:Y:S05]  /*45c0*/  BSYNC B1 ;  /* 0x0000000000017941 */ /* 0x000fea0003800000 */
.L_x_122:
        /* <DEDUP_REMOVED lines=9> */
.L_x_125:
[----:B------:R-:W-:Y:S05]  /*4660*/  BSYNC B1 ;  /* 0x0000000000017941 */ /* 0x000fea0003800000 */
.L_x_124:
        /* <DEDUP_REMOVED lines=10> */
.L_x_127:
[----:B------:R-:W-:Y:S05]  /*4710*/  BSYNC B1 ;  /* 0x0000000000017941 */ /* 0x000fea0003800000 */
.L_x_126:
        /* <DEDUP_REMOVED lines=10> */
.L_x_129:
[----:B------:R-:W-:Y:S05]  /*47c0*/  BSYNC B1 ;  /* 0x0000000000017941 */ /* 0x000fea0003800000 */
.L_x_128:
        /* <DEDUP_REMOVED lines=9> */
.L_x_131:
[----:B------:R-:W-:Y:S05]  /*4860*/  BSYNC B1 ;  /* 0x0000000000017941 */ /* 0x000fea0003800000 */
.L_x_130:
        /* <DEDUP_REMOVED lines=9> */
.L_x_133:
[----:B------:R-:W-:Y:S05]  /*4900*/  BSYNC B1 ;  /* 0x0000000000017941 */ /* 0x000fea0003800000 */
.L_x_132:
        /* <DEDUP_REMOVED lines=10> */
.L_x_135:
[----:B------:R-:W-:Y:S05]  /*49b0*/  BSYNC B1 ;  /* 0x0000000000017941 */ /* 0x000fea0003800000 */
.L_x_134:
        /* <DEDUP_REMOVED lines=10> */
.L_x_137:
[----:B------:R-:W-:Y:S05]  /*4a60*/  BSYNC B1 ;  /* 0x0000000000017941 */ /* 0x000fea0003800000 */
.L_x_136:
        /* <DEDUP_REMOVED lines=9> */
.L_x_139:
[----:B------:R-:W-:Y:S05]  /*4b00*/  BSYNC B1 ;  /* 0x0000000000017941 */ /* 0x000fea0003800000 */
.L_x_138:
        /* <DEDUP_REMOVED lines=9> */
.L_x_141:
[----:B------:R-:W-:Y:S05]  /*4ba0*/  BSYNC B1 ;  /* 0x0000000000017941 */ /* 0x000fea0003800000 */
.L_x_140:
        /* <DEDUP_REMOVED lines=10> */
.L_x_143:
[----:B------:R-:W-:Y:S05]  /*4c50*/  BSYNC B1 ;  /* 0x0000000000017941 */ /* 0x000fea0003800000 */
.L_x_142:
        /* <DEDUP_REMOVED lines=10> */
.L_x_145:
[----:B------:R-:W-:Y:S05]  /*4d00*/  BSYNC B1 ;  /* 0x0000000000017941 */ /* 0x000fea0003800000 */
.L_x_144:
        /* <DEDUP_REMOVED lines=9> */
.L_x_147:
[----:B------:R-:W-:Y:S05]  /*4da0*/  BSYNC B1 ;  /* 0x0000000000017941 */ /* 0x000fea0003800000 */
.L_x_146:
        /* <DEDUP_REMOVED lines=9> */
.L_x_149:
[----:B------:R-:W-:Y:S05]  /*4e40*/  BSYNC B1 ;  /* 0x0000000000017941 */ /* 0x000fea0003800000 */
.L_x_148:
        /* <DEDUP_REMOVED lines=10> */
.L_x_151:
[----:B------:R-:W-:Y:S05]  /*4ef0*/  BSYNC B1 ;  /* 0x0000000000017941 */ /* 0x000fea0003800000 */
.L_x_150:
        /* <DEDUP_REMOVED lines=10> */
.L_x_153:
[----:B------:R-:W-:Y:S05]  /*4fa0*/  BSYNC B1 ;  /* 0x0000000000017941 */ /* 0x000fea0003800000 */
.L_x_152:
        /* <DEDUP_REMOVED lines=9> */
.L_x_155:
[----:B------:R-:W-:Y:S05]  /*5040*/  BSYNC B1 ;  /* 0x0000000000017941 */ /* 0x000fea0003800000 */
.L_x_154:
        /* <DEDUP_REMOVED lines=9> */
.L_x_157:
[----:B------:R-:W-:Y:S05]  /*50e0*/  BSYNC B1 ;  /* 0x0000000000017941 */ /* 0x000fea0003800000 */
.L_x_156:
        /* <DEDUP_REMOVED lines=10> */
.L_x_159:
[----:B------:R-:W-:Y:S05]  /*5190*/  BSYNC B1 ;  /* 0x0000000000017941 */ /* 0x000fea0003800000 */
.L_x_158:
        /* <DEDUP_REMOVED lines=10> */
.L_x_161:
[----:B------:R-:W-:Y:S05]  /*5240*/  BSYNC B1 ;  /* 0x0000000000017941 */ /* 0x000fea0003800000 */
.L_x_160:
        /* <DEDUP_REMOVED lines=9> */
.L_x_163:
[----:B------:R-:W-:Y:S05]  /*52e0*/  BSYNC B1 ;  /* 0x0000000000017941 */ /* 0x000fea0003800000 */
.L_x_162:
        /* <DEDUP_REMOVED lines=9> */
.L_x_165:
[----:B------:R-:W-:Y:S05]  /*5380*/  BSYNC B1 ;  /* 0x0000000000017941 */ /* 0x000fea0003800000 */
.L_x_164:
        /* <DEDUP_REMOVED lines=10> */
.L_x_167:
[----:B------:R-:W-:Y:S05]  /*5430*/  BSYNC B1 ;  /* 0x0000000000017941 */ /* 0x000fea0003800000 */
.L_x_166:
        /* <DEDUP_REMOVED lines=10> */
.L_x_169:
[----:B------:R-:W-:Y:S05]  /*54e0*/  BSYNC B1 ;  /* 0x0000000000017941 */ /* 0x000fea0003800000 */
.L_x_168:
        /* <DEDUP_REMOVED lines=9> */
.L_x_171:
[----:B------:R-:W-:Y:S05]  /*5580*/  BSYNC B1 ;  /* 0x0000000000017941 */ /* 0x000fea0003800000 */
.L_x_170:
        /* <DEDUP_REMOVED lines=9> */
.L_x_173:
[----:B------:R-:W-:Y:S05]  /*5620*/  BSYNC B1 ;  /* 0x0000000000017941 */ /* 0x000fea0003800000 */
.L_x_172:
        /* <DEDUP_REMOVED lines=10> */
.L_x_175:
[----:B------:R-:W-:Y:S05]  /*56d0*/  BSYNC B1 ;  /* 0x0000000000017941 */ /* 0x000fea0003800000 */
.L_x_174:
        /* <DEDUP_REMOVED lines=10> */
.L_x_177:
[----:B------:R-:W-:Y:S05]  /*5780*/  BSYNC B1 ;  /* 0x0000000000017941 */ /* 0x000fea0003800000 */
.L_x_176:
        /* <DEDUP_REMOVED lines=9> */
.L_x_179:
[----:B------:R-:W-:Y:S05]  /*5820*/  BSYNC B1 ;  /* 0x0000000000017941 */ /* 0x000fea0003800000 */
.L_x_178:
        /* <DEDUP_REMOVED lines=9> */
.L_x_181:
[----:B------:R-:W-:Y:S05]  /*58c0*/  BSYNC B1 ;  /* 0x0000000000017941 */ /* 0x000fea0003800000 */
.L_x_180:
        /* <DEDUP_REMOVED lines=10> */
.L_x_183:
[----:B------:R-:W-:Y:S05]  /*5970*/  BSYNC B1 ;  /* 0x0000000000017941 */ /* 0x000fea0003800000 */
.L_x_182:
        /* <DEDUP_REMOVED lines=10> */
.L_x_185:
[----:B------:R-:W-:Y:S05]  /*5a20*/  BSYNC B1 ;  /* 0x0000000000017941 */ /* 0x000fea0003800000 */
.L_x_184:
        /* <DEDUP_REMOVED lines=9> */
.L_x_187:
[----:B------:R-:W-:Y:S05]  /*5ac0*/  BSYNC B1 ;  /* 0x0000000000017941 */ /* 0x000fea0003800000 */
.L_x_186:
        /* <DEDUP_REMOVED lines=9> */
.L_x_189:
[----:B------:R-:W-:Y:S05]  /*5b60*/  BSYNC B1 ;  /* 0x0000000000017941 */ /* 0x000fea0003800000 */
.L_x_188:
        /* <DEDUP_REMOVED lines=10> */
.L_x_191:
[----:B------:R-:W-:Y:S05]  /*5c10*/  BSYNC B1 ;  /* 0x0000000000017941 */ /* 0x000fea0003800000 */
.L_x_190:
        /* <DEDUP_REMOVED lines=10> */
.L_x_193:
[----:B------:R-:W-:Y:S05]  /*5cc0*/  BSYNC B1 ;  /* 0x0000000000017941 */ /* 0x000fea0003800000 */
.L_x_192:
        /* <DEDUP_REMOVED lines=9> */
.L_x_195:
[----:B------:R-:W-:Y:S05]  /*5d60*/  BSYNC B1 ;  /* 0x0000000000017941 */ /* 0x000fea0003800000 */
.L_x_194:
        /* <DEDUP_REMOVED lines=9> */
.L_x_197:
[----:B------:R-:W-:Y:S05]  /*5e00*/  BSYNC B1 ;  /* 0x0000000000017941 */ /* 0x000fea0003800000 */
.L_x_196:
        /* <DEDUP_REMOVED lines=10> */
.L_x_199:
[----:B------:R-:W-:Y:S05]  /*5eb0*/  BSYNC B1 ;  /* 0x0000000000017941 */ /* 0x000fea0003800000 */
.L_x_198:
        /* <DEDUP_REMOVED lines=10> */
.L_x_201:
[----:B------:R-:W-:Y:S05]  /*5f60*/  BSYNC B1 ;  /* 0x0000000000017941 */ /* 0x000fea0003800000 */
.L_x_200:
        /* <DEDUP_REMOVED lines=9> */
.L_x_203:
[----:B------:R-:W-:Y:S05]  /*6000*/  BSYNC B1 ;  /* 0x0000000000017941 */ /* 0x000fea0003800000 */
.L_x_202:
        /* <DEDUP_REMOVED lines=9> */
.L_x_205:
[----:B------:R-:W-:Y:S05]  /*60a0*/  BSYNC B1 ;  /* 0x0000000000017941 */ /* 0x000fea0003800000 */
.L_x_204:
        /* <DEDUP_REMOVED lines=10> */
.L_x_207:
[----:B------:R-:W-:Y:S05]  /*6150*/  BSYNC B1 ;  /* 0x0000000000017941 */ /* 0x000fea0003800000 */
.L_x_206:
        /* <DEDUP_REMOVED lines=10> */
.L_x_209:
[----:B------:R-:W-:Y:S05]  /*6200*/  BSYNC B1 ;  /* 0x0000000000017941 */ /* 0x000fea0003800000 */
.L_x_208:
        /* <DEDUP_REMOVED lines=9> */
.L_x_211:
[----:B------:R-:W-:Y:S05]  /*62a0*/  BSYNC B1 ;  /* 0x0000000000017941 */ /* 0x000fea0003800000 */
.L_x_210:
        /* <DEDUP_REMOVED lines=9> */
.L_x_213:
[----:B------:R-:W-:Y:S05]  /*6340*/  BSYNC B1 ;  /* 0x0000000000017941 */ /* 0x000fea0003800000 */
.L_x_212:
        /* <DEDUP_REMOVED lines=10> */
.L_x_215:
[----:B------:R-:W-:Y:S05]  /*63f0*/  BSYNC B1 ;  /* 0x0000000000017941 */ /* 0x000fea0003800000 */
.L_x_214:
        /* <DEDUP_REMOVED lines=10> */
.L_x_217:
[----:B------:R-:W-:Y:S05]  /*64a0*/  BSYNC B1 ;  /* 0x0000000000017941 */ /* 0x000fea0003800000 */
.L_x_216:
        /* <DEDUP_REMOVED lines=9> */
.L_x_219:
[----:B------:R-:W-:Y:S05]  /*6540*/  BSYNC B1 ;  /* 0x0000000000017941 */ /* 0x000fea0003800000 */
.L_x_218:
        /* <DEDUP_REMOVED lines=9> */
.L_x_221:
[----:B------:R-:W-:Y:S05]  /*65e0*/  BSYNC B1 ;  /* 0x0000000000017941 */ /* 0x000fea0003800000 */
.L_x_220:
        /* <DEDUP_REMOVED lines=10> */
.L_x_223:
[----:B------:R-:W-:Y:S05]  /*6690*/  BSYNC B1 ;  /* 0x0000000000017941 */ /* 0x000fea0003800000 */
.L_x_222:
        /* <DEDUP_REMOVED lines=10> */
.L_x_225:
[----:B------:R-:W-:Y:S05]  /*6740*/  BSYNC B1 ;  /* 0x0000000000017941 */ /* 0x000fea0003800000 */
.L_x_224:
        /* <DEDUP_REMOVED lines=9> */
.L_x_227:
[----:B------:R-:W-:Y:S05]  /*67e0*/  BSYNC B1 ;  /* 0x0000000000017941 */ /* 0x000fea0003800000 */
.L_x_226:
        /* <DEDUP_REMOVED lines=9> */
.L_x_229:
[----:B------:R-:W-:Y:S05]  /*6880*/  BSYNC B1 ;  /* 0x0000000000017941 */ /* 0x000fea0003800000 */
.L_x_228:
        /* <DEDUP_REMOVED lines=10> */
.L_x_231:
[----:B------:R-:W-:Y:S05]  /*6930*/  BSYNC B1 ;  /* 0x0000000000017941 */ /* 0x000fea0003800000 */
.L_x_230:
        /* <DEDUP_REMOVED lines=10> */
.L_x_233:
[----:B------:R-:W-:Y:S05]  /*69e0*/  BSYNC B1 ;  /* 0x0000000000017941 */ /* 0x000fea0003800000 */
.L_x_232:
        /* <DEDUP_REMOVED lines=9> */
.L_x_235:
[----:B------:R-:W-:Y:S05]  /*6a80*/  BSYNC B1 ;  /* 0x0000000000017941 */ /* 0x000fea0003800000 */
.L_x_234:
        /* <DEDUP_REMOVED lines=9> */
.L_x_237:
[----:B------:R-:W-:Y:S05]  /*6b20*/  BSYNC B1 ;  /* 0x0000000000017941 */ /* 0x000fea0003800000 */
.L_x_236:
        /* <DEDUP_REMOVED lines=10> */
.L_x_239:
[----:B------:R-:W-:Y:S05]  /*6bd0*/  BSYNC B1 ;  /* 0x0000000000017941 */ /* 0x000fea0003800000 */
.L_x_238:
        /* <DEDUP_REMOVED lines=10> */
.L_x_241:
[----:B------:R-:W-:Y:S05]  /*6c80*/  BSYNC B1 ;  /* 0x0000000000017941 */ /* 0x000fea0003800000 */
.L_x_240:
        /* <DEDUP_REMOVED lines=9> */
.L_x_243:
[----:B------:R-:W-:Y:S05]  /*6d20*/  BSYNC B1 ;  /* 0x0000000000017941 */ /* 0x000fea0003800000 */
.L_x_242:
        /* <DEDUP_REMOVED lines=9> */
.L_x_245:
[----:B------:R-:W-:Y:S05]  /*6dc0*/  BSYNC B1 ;  /* 0x0000000000017941 */ /* 0x000fea0003800000 */
.L_x_244:
        /* <DEDUP_REMOVED lines=10> */
.L_x_247:
[----:B------:R-:W-:Y:S05]  /*6e70*/  BSYNC B1 ;  /* 0x0000000000017941 */ /* 0x000fea0003800000 */
.L_x_246:
        /* <DEDUP_REMOVED lines=10> */
.L_x_249:
[----:B------:R-:W-:Y:S05]  /*6f20*/  BSYNC B1 ;  /* 0x0000000000017941 */ /* 0x000fea0003800000 */
.L_x_248:
        /* <DEDUP_REMOVED lines=9> */
.L_x_251:
[----:B------:R-:W-:Y:S05]  /*6fc0*/  BSYNC B1 ;  /* 0x0000000000017941 */ /* 0x000fea0003800000 */
.L_x_250:
        /* <DEDUP_REMOVED lines=9> */
.L_x_253:
[----:B------:R-:W-:Y:S05]  /*7060*/  BSYNC B1 ;  /* 0x0000000000017941 */ /* 0x000fea0003800000 */
.L_x_252:
        /* <DEDUP_REMOVED lines=10> */
.L_x_255:
[----:B------:R-:W-:Y:S05]  /*7110*/  BSYNC B1 ;  /* 0x0000000000017941 */ /* 0x000fea0003800000 */
.L_x_254:
        /* <DEDUP_REMOVED lines=10> */
.L_x_257:
[----:B------:R-:W-:Y:S05]  /*71c0*/  BSYNC B1 ;  /* 0x0000000000017941 */ /* 0x000fea0003800000 */
.L_x_256:
        /* <DEDUP_REMOVED lines=9> */
.L_x_259:
[----:B------:R-:W-:Y:S05]  /*7260*/  BSYNC B1 ;  /* 0x0000000000017941 */ /* 0x000fea0003800000 */
.L_x_258:
        /* <DEDUP_REMOVED lines=9> */
.L_x_261:
[----:B------:R-:W-:Y:S05]  /*7300*/  BSYNC B1 ;  /* 0x0000000000017941 */ /* 0x000fea0003800000 */
.L_x_260:
        /* <DEDUP_REMOVED lines=10> */
.L_x_263:
[----:B------:R-:W-:Y:S05]  /*73b0*/  BSYNC B1 ;  /* 0x0000000000017941 */ /* 0x000fea0003800000 */
.L_x_262:
        /* <DEDUP_REMOVED lines=10> */
.L_x_265:
[----:B------:R-:W-:Y:S05]  /*7460*/  BSYNC B1 ;  /* 0x0000000000017941 */ /* 0x000fea0003800000 */
.L_x_264:
        /* <DEDUP_REMOVED lines=9> */
.L_x_267:
[----:B------:R-:W-:Y:S05]  /*7500*/  BSYNC B1 ;  /* 0x0000000000017941 */ /* 0x000fea0003800000 */
.L_x_266:
        /* <DEDUP_REMOVED lines=9> */
.L_x_269:
[----:B------:R-:W-:Y:S05]  /*75a0*/  BSYNC B1 ;  /* 0x0000000000017941 */ /* 0x000fea0003800000 */
.L_x_268:
        /* <DEDUP_REMOVED lines=10> */
.L_x_271:
[----:B------:R-:W-:Y:S05]  /*7650*/  BSYNC B1 ;  /* 0x0000000000017941 */ /* 0x000fea0003800000 */
.L_x_270:
        /* <DEDUP_REMOVED lines=10> */
.L_x_273:
[----:B------:R-:W-:Y:S05]  /*7700*/  BSYNC B1 ;  /* 0x0000000000017941 */ /* 0x000fea0003800000 */
.L_x_272:
        /* <DEDUP_REMOVED lines=9> */
.L_x_275:
[----:B------:R-:W-:Y:S05]  /*77a0*/  BSYNC B1 ;  /* 0x0000000000017941 */ /* 0x000fea0003800000 */
.L_x_274:
        /* <DEDUP_REMOVED lines=9> */
.L_x_277:
[----:B------:R-:W-:Y:S05]  /*7840*/  BSYNC B1 ;  /* 0x0000000000017941 */ /* 0x000fea0003800000 */
.L_x_276:
        /* <DEDUP_REMOVED lines=10> */
.L_x_279:
[----:B------:R-:W-:Y:S05]  /*78f0*/  BSYNC B1 ;  /* 0x0000000000017941 */ /* 0x000fea0003800000 */
.L_x_278:
        /* <DEDUP_REMOVED lines=10> */
.L_x_281:
[----:B------:R-:W-:Y:S05]  /*79a0*/  BSYNC B1 ;  /* 0x0000000000017941 */ /* 0x000fea0003800000 */
.L_x_280:
[----:B-----5:R-:W-:Y:S01]  /*79b0*/  IMAD.U32 R3, R24, 0x10000, RZ ;  /* 0x0001000018037824 */ /* 0x020fe200078e00ff */
[----:B------:R-:W-:Y:S01]  /*79c0*/  ISETP.GT.AND P1, PT, R0, 0x8, P1 ;  /* 0x000000080000780c */ /* 0x000fe20000f24270 */
[----:B------:R-:W-:Y:S02]  /*79d0*/  BSSY B1, `(.L_x_282) ;  /* 0x0000007000017945 */ /* 0x000fe40003800000 */
[----:B01--4-:R-:W-:-:S04]  /*79e0*/  FMUL R6, R3, R156 ;  /* 0x0000009c03067220 */ /* 0x013fc80000400000 */
[----:B------:R-:W-:-:S05]  /*79f0*/  FFMA R6, R149, R155, R6 ;  /* 0x0000009b95067223 */ /* 0x000fca0000000006 */
[----:B------:R-:W-:-:S05]  /*7a00*/  F2FP.BF16.F32.PACK_AB R6, RZ, R6 ;  /* 0x00000006ff06723e */ /* 0x000fca00000010ff */
[----:B------:R0:W-:Y:S01]  /*7a10*/  @P3 STG.E.U16 desc[UR36][R4.64+0x1f2], R6 ;  /* 0x0001f20604003986 */ /* 0x0001e2000c101524 */
[----:B------:R-:W-:Y:S05]  /*7a20*/  @!P1 BRA `(.L_x_283) ;  /* 0x0000000000049947 */ /* 0x000fea0003800000 */
[----:B------:R1:W5:Y:S02]  /*7a30*/  LDG.E.LTC128B.U16 R24, desc[UR36][R8.64+0x1f0] ;  /* 0x0001f02408187981 */ /* 0x000364000c1e1520 */
.L_x_283:
[----:B------:R-:W-:Y:S05]  /*7a40*/  BSYNC B1 ;  /* 0x0000000000017941 */ /* 0x000fea0003800000 */
.L_x_282:
[----:B-----5:R-:W-:Y:S01]  /*7a50*/  IMAD.U32 R3, R24, 0x10000, RZ ;  /* 0x0001000018037824 */ /* 0x020fe200078e00ff */
[----:B------:R-:W-:Y:S01]  /*7a60*/  ISETP.GT.AND P0, PT, R0, 0x8, P0 ;  /* 0x000000080000780c */ /* 0x000fe20000704270 */
[----:B0-----:R-:W-:Y:S01]  /*7a70*/  @P1 IMAD.MOV.U32 R4, RZ, RZ, R10 ;  /* 0x000000ffff041224 */ /* 0x001fe200078e000a */
[----:B------:R-:W-:Y:S01]  /*7a80*/  BSSY B1, `(.L_x_284) ;  /* 0x0000008000017945 */ /* 0x000fe20003800000 */
[----:B------:R-:W-:Y:S01]  /*7a90*/  FMUL R3, R3, R156 ;  /* 0x0000009c03037220 */ /* 0x000fe20000400000 */
[----:B------:R-:W-:-:S03]  /*7aa0*/  @P1 IMAD.MOV.U32 R5, RZ, RZ, R11 ;  /* 0x000000ffff051224 */ /* 0x000fc600078e000b */
[----:B------:R-:W-:-:S05]  /*7ab0*/  FFMA R3, R150, R155, R3 ;  /* 0x0000009b96037223 */ /* 0x000fca0000000003 */
[----:B------:R-:W-:-:S05]  /*7ac0*/  F2FP.BF16.F32.PACK_AB R3, RZ, R3 ;  /* 0x00000003ff03723e */ /* 0x000fca00000010ff */
[----:B------:R0:W-:Y:S01]  /*7ad0*/  @P1 STG.E.U16 desc[UR36][R4.64+0x1f0], R3 ;  /* 0x0001f00304001986 */ /* 0x0001e2000c101524 */
[----:B------:R-:W-:Y:S05]  /*7ae0*/  @!P0 BRA `(.L_x_285) ;  /* 0x0000000000048947 */ /* 0x000fea0003800000 */
[----:B------:R4:W5:Y:S02]  /*7af0*/  LDG.E.LTC128B.U16 R24, desc[UR36][R8.64+0x1f2] ;  /* 0x0001f22408187981 */ /* 0x000964000c1e1520 */
.L_x_285:
[----:B------:R-:W-:Y:S05]  /*7b00*/  BSYNC B1 ;  /* 0x0000000000017941 */ /* 0x000fea0003800000 */
.L_x_284:
[----:B------:R-:W-:Y:S05]  /*7b10*/  @!P0 BRA `(.L_x_286) ;  /* 0x0000002400308947 */ /* 0x000fea0003800000 */
[----:B0----5:R-:W-:-:S04]  /*7b20*/  IMAD.U32 R3, R24, 0x10000, RZ ;  /* 0x0001000018037824 */ /* 0x021fc800078e00ff */
[----:B------:R-:W-:-:S04]  /*7b30*/  FMUL R0, R3, R156 ;  /* 0x0000009c03007220 */ /* 0x000fc80000400000 */
[----:B------:R-:W-:-:S05]  /*7b40*/  FFMA R0, R151, R155, R0 ;  /* 0x0000009b97007223 */ /* 0x000fca0000000000 */
[----:B------:R-:W-:-:S05]  /*7b50*/  F2FP.BF16.F32.PACK_AB R0, RZ, R0 ;  /* 0x00000000ff00723e */ /* 0x000fca00000010ff */
[----:B------:R0:W-:Y:S01]  /*7b60*/  STG.E.U16 desc[UR36][R10.64+0x1f2], R0 ;  /* 0x0001f2000a007986 */ /* 0x0001e2000c101524 */
[----:B------:R-:W-:Y:S05]  /*7b70*/  BRA `(.L_x_286) ;  /* 0x0000002400187947 */ /* 0x000fea0003800000 */
.L_x_33:
[----:B------:R-:W-:Y:S01]  /*7b80*/  ISETP.GT.AND P0, PT, R3, 0x1, PT ;  /* 0x000000010300780c */ /* 0x000fe20003f04270 */
[----:B------:R-:W-:Y:S01]  /*7b90*/  ULDC.64 UR4, c[0x0][0x5c0] ;  /* 0x0001700000047ab9 */ /* 0x000fe20000000a00 */
[-C--:B------:R-:W-:Y:S01]  /*7ba0*/  FMUL R24, R24, R155.reuse ;  /* 0x0000009b18187220 */ /* 0x080fe20000400000 */
[-C--:B------:R-:W-:Y:S01]  /*7bb0*/  FMUL R25, R25, R155.reuse ;  /* 0x0000009b19197220 */ /* 0x080fe20000400000 */
[----:B------:R-:W-:Y:S01]  /*7bc0*/  ISETP.GT.AND P3, PT, R0, RZ, P0 ;  /* 0x000000ff0000720c */ /* 0x000fe20000764270 */
[-C--:B------:R-:W-:Y:S01]  /*7bd0*/  FMUL R26, R26, R155.reuse ;  /* 0x0000009b1a1a7220 */ /* 0x080fe20000400000 */
[----:B------:R-:W-:Y:S01]  /*7be0*/  LEA R4, P4, R160, UR4, 0x1 ;  /* 0x00000004a0047c11 */ /* 0x000fe2000f8808ff */
[-C--:B------:R-:W-:Y:S01]  /*7bf0*/  FMUL R27, R27, R155.reuse ;  /* 0x0000009b1b1b7220 */ /* 0x080fe20000400000 */
[----:B------:R-:W-:Y:S01]  /*7c00*/  F2FP.BF16.F32.PACK_AB R24, RZ, R24 ;  /* 0x00000018ff18723e */ /* 0x000fe200000010ff */
[-C--:B------:R-:W-:Y:S01]  /*7c10*/  FMUL R28, R28, R155.reuse ;  /* 0x0000009b1c1c7220 */ /* 0x080fe20000400000 */
[----:B------:R-:W-:Y:S01]  /*7c20*/  LEA.HI.X R5, R160, UR5, R153, 0x1, P4 ;  /* 0x00000005a0057c11 */ /* 0x000fe2000a0f0c99 */
[----:B------:R-:W-:Y:S01]  /*7c30*/  FMUL R29, R29, R155 ;  /* 0x0000009b1d1d7220 */ /* 0x000fe20000400000 */
[----:B------:R-:W-:Y:S01]  /*7c40*/  F2FP.BF16.F32.PACK_AB R25, RZ, R25 ;  /* 0x00000019ff19723e */ /* 0x000fe200000010ff */
[-C--:B------:R-:W-:Y:S01]  /*7c50*/  FMUL R30, R30, R155.reuse ;  /* 0x0000009b1e1e7220 */ /* 0x080fe20000400000 */
[----:B------:R-:W-:Y:S01]  /*7c60*/  SHF.L.U64.HI R11, R10, 0x4, R11 ;  /* 0x000000040a0b7819 */ /* 0x000fe2000001020b */
[----:B------:R-:W-:Y:S01]  /*7c70*/  @P1 STG.E.U16 desc[UR36][R4.64], R24 ;  /* 0x0000001804001986 */ /* 0x000fe2000c101524 */
[----:B------:R-:W-:Y:S01]  /*7c80*/  ISETP.GT.AND P1, PT, R3, 0x8, PT ;  /* 0x000000080300780c */ /* 0x000fe20003f24270 */
[-C--:B------:R-:W-:Y:S01]  /*7c90*/  FMUL R31, R31, R155.reuse ;  /* 0x0000009b1f1f7220 */ /* 0x080fe20000400000 */
[----:B------:R-:W-:Y:S01]  /*7ca0*/  ISETP.GT.AND P4, PT, R0, 0x8, P0 ;  /* 0x000000080000780c */ /* 0x000fe20000784270 */
[----:B------:R-:W-:Y:S01]  /*7cb0*/  @P3 STG.E.U16 desc[UR36][R4.64+0x2], R25 ;  /* 0x0000021904003986 */ /* 0x000fe2000c101524 */
[----:B------:R-:W-:Y:S01]  /*7cc0*/  LEA R6, P3, R10, R4, 0x4 ;  /* 0x000000040a067211 */ /* 0x000fe200078620ff */
[-C--:B------:R-:W-:Y:S01]  /*7cd0*/  FMUL R32, R32, R155.reuse ;  /* 0x0000009b20207220 */ /* 0x080fe20000400000 */
[C---:B------:R-:W-:Y:S01]  /*7ce0*/  ISETP.GT.AND P2, PT, R0.reuse, 0x8, P2 ;  /* 0x000000080000780c */ /* 0x040fe20001744270 */
[-C--:B------:R-:W-:Y:S01]  /*7cf0*/  FMUL R33, R33, R155.reuse ;  /* 0x0000009b21217220 */ /* 0x080fe20000400000 */
[----:B------:R-:W-:Y:S01]  /*7d00*/  ISETP.GT.AND P0, PT, R3, 0x9, PT ;  /* 0x000000090300780c */ /* 0x000fe20003f04270 */
[----:B------:R-:W-:Y:S01]  /*7d10*/  IMAD.X R7, R11, 0x1, R5, P3 ;  /* 0x000000010b077824 */ /* 0x000fe200018e0605 */
[----:B------:R-:W-:Y:S01]  /*7d20*/  ISETP.GT.AND P5, PT, R0, RZ, P1 ;  /* 0x000000ff0000720c */ /* 0x000fe20000fa4270 */
[-C--:B------:R-:W-:Y:S01]  /*7d30*/  FMUL R34, R34, R155.reuse ;  /* 0x0000009b22227220 */ /* 0x080fe20000400000 */
[----:B------:R-:W-:Y:S01]  /*7d40*/  ISETP.GT.AND P3, PT, R0, RZ, P0 ;  /* 0x000000ff0000720c */ /* 0x000fe20000764270 */
[-C--:B------:R-:W-:Y:S01]  /*7d50*/  FMUL R35, R35, R155.reuse ;  /* 0x0000009b23237220 */ /* 0x080fe20000400000 */
[----:B------:R-:W-:Y:S01]  /*7d60*/  F2FP.BF16.F32.PACK_AB R26, RZ, R26 ;  /* 0x0000001aff1a723e */ /* 0x000fe200000010ff */
[----:B------:R-:W-:Y:S01]  /*7d70*/  FMUL R36, R36, R155 ;  /* 0x0000009b24247220 */ /* 0x000fe20000400000 */
[----:B------:R-:W-:Y:S01]  /*7d80*/  F2FP.BF16.F32.PACK_AB R27, RZ, R27 ;  /* 0x0000001bff1b723e */ /* 0x000fe200000010ff */
[----:B------:R-:W-:Y:S01]  /*7d90*/  FMUL R37, R37, R155 ;  /* 0x0000009b25257220 */ /* 0x000fe20000400000 */
[----:B------:R-:W-:Y:S01]  /*7da0*/  F2FP.BF16.F32.PACK_AB R28, RZ, R28 ;  /* 0x0000001cff1c723e */ /* 0x000fe200000010ff */
[----:B------:R-:W-:Y:S01]  /*7db0*/  @P2 STG.E.U16 desc[UR36][R6.64], R26 ;  /* 0x0000001a06002986 */ /* 0x000fe2000c101524 */
[----:B------:R-:W-:Y:S01]  /*7dc0*/  F2FP.BF16.F32.PACK_AB R29, RZ, R29 ;  /* 0x0000001dff1d723e */ /* 0x000fe200000010ff */
[-C--:B------:R-:W-:Y:S01]  /*7dd0*/  FMUL R38, R38, R155.reuse ;  /* 0x0000009b26267220 */ /* 0x080fe20000400000 */
[C---:B------:R-:W-:Y:S01]  /*7de0*/  ISETP.GT.AND P2, PT, R0.reuse, 0x8, P1 ;  /* 0x000000080000780c */ /* 0x040fe20000f44270 */
[----:B------:R-:W-:Y:S01]  /*7df0*/  @P4 STG.E.U16 desc[UR36][R6.64+0x2], R27 ;  /* 0x0000021b06004986 */ /* 0x000fe2000c101524 */
[----:B------:R-:W-:Y:S01]  /*7e00*/  ISETP.GT.AND P1, PT, R3, 0x10, PT ;  /* 0x000000100300780c */ /* 0x000fe20003f24270 */
[-C--:B------:R-:W-:Y:S01]  /*7e10*/  FMUL R39, R39, R155.reuse ;  /* 0x0000009b27277220 */ /* 0x080fe20000400000 */
[----:B------:R-:W-:Y:S01]  /*7e20*/  F2FP.BF16.F32.PACK_AB R30, RZ, R30 ;  /* 0x0000001eff1e723e */ /* 0x000fe200000010ff */
[----:B------:R-:W-:Y:S01]  /*7e30*/  @P5 STG.E.U16 desc[UR36][R4.64+0x10], R28 ;  /* 0x0000101c04005986 */ /* 0x000fe2000c101524 */
[----:B------:R-:W-:Y:S01]  /*7e40*/  ISETP.GT.AND P4, PT, R0, RZ, P1 ;  /* 0x000000ff0000720c */ /* 0x000fe20000f84270 */
[----:B------:R-:W-:Y:S01]  /*7e50*/  FMUL R40, R40, R155 ;  /* 0x0000009b28287220 */ /* 0x000fe20000400000 */
[----:B------:R-:W-:Y:S01]  /*7e60*/  F2FP.BF16.F32.PACK_AB R31, RZ, R31 ;  /* 0x0000001fff1f723e */ /* 0x000fe200000010ff */
[----:B------:R-:W-:Y:S01]  /*7e70*/  @P3 STG.E.U16 desc[UR36][R4.64+0x12], R29 ;  /* 0x0000121d04003986 */ /* 0x000fe2000c101524 */
[----:B------:R-:W-:Y:S01]  /*7e80*/  ISETP.GT.AND P3, PT, R0, 0x8, P0 ;  /* 0x000000080000780c */ /* 0x000fe20000764270 */
[-C--:B------:R-:W-:Y:S01]  /*7e90*/  FMUL R41, R41, R155.reuse ;  /* 0x0000009b29297220 */ /* 0x080fe20000400000 */
[----:B------:R-:W-:Y:S01]  /*7ea0*/  ISETP.GT.AND P0, PT, R3, 0x11, PT ;  /* 0x000000110300780c */ /* 0x000fe20003f04270 */
[----:B------:R-:W-:Y:S01]  /*7eb0*/  @P2 STG.E.U16 desc[UR36][R6.64+0x10], R30 ;  /* 0x0000101e06002986 */ /* 0x000fe2000c101524 */
[----:B------:R-:W-:Y:S01]  /*7ec0*/  F2FP.BF16.F32.PACK_AB R32, RZ, R32 ;  /* 0x00000020ff20723e */ /* 0x000fe200000010ff */
[-C--:B------:R-:W-:Y:S01]  /*7ed0*/  FMUL R42, R42, R155.reuse ;  /* 0x0000009b2a2a7220 */ /* 0x080fe20000400000 */
[C---:B------:R-:W-:Y:S01]  /*7ee0*/  ISETP.GT.AND P5, PT, R0.reuse, RZ, P0 ;  /* 0x000000ff0000720c */ /* 0x040fe200007a4270 */
[-C--:B------:R-:W-:Y:S01]  /*7ef0*/  FMUL R43, R43, R155.reuse ;  /* 0x0000009b2b2b7220 */ /* 0x080fe20000400000 */
[----:B------:R-:W-:Y:S01]  /*7f00*/  ISETP.GT.AND P2, PT, R0, 0x8, P1 ;  /* 0x000000080000780c */ /* 0x000fe20000f44270 */
[-C--:B------:R-:W-:Y:S01]  /*7f10*/  FMUL R44, R44, R155.reuse ;  /* 0x0000009b2c2c7220 */ /* 0x080fe20000400000 */
[----:B------:R-:W-:Y:S01]  /*7f20*/  ISETP.GT.AND P1, PT, R3, 0x18, PT ;  /* 0x000000180300780c */ /* 0x000fe20003f24270 */
[----:B------:R-:W-:Y:S01]  /*7f30*/  FMUL R45, R45, R155 ;  /* 0x0000009b2d2d7220 */ /* 0x000fe20000400000 */
[----:B------:R-:W-:Y:S01]  /*7f40*/  F2FP.BF16.F32.PACK_AB R33, RZ, R33 ;  /* 0x00000021ff21723e */ /* 0x000fe200000010ff */
[----:B------:R-:W-:Y:S01]  /*7f50*/  @P3 STG.E.U16 desc[UR36][R6.64+0x12], R31 ;  /* 0x0000121f06003986 */ /* 0x000fe2000c101524 */
[----:B------:R-:W-:Y:S01]  /*7f60*/  ISETP.GT.AND P3, PT, R0, 0x8, P0 ;  /* 0x000000080000780c */ /* 0x000fe20000764270 */
[-C--:B------:R-:W-:Y:S01]  /*7f70*/  FMUL R46, R46, R155.reuse ;  /* 0x0000009b2e2e7220 */ /* 0x080fe20000400000 */
[----:B------:R-:W-:Y:S01]  /*7f80*/  ISETP.GT.AND P0, PT, R3, 0x19, PT ;  /* 0x000000190300780c */ /* 0x000fe20003f04270 */
[----:B------:R-:W-:Y:S01]  /*7f90*/  @P4 STG.E.U16 desc[UR36][R4.64+0x20], R32 ;  /* 0x0000202004004986 */ /* 0x000fe2000c101524 */
[C---:B------:R-:W-:Y:S01]  /*7fa0*/  ISETP.GT.AND P4, PT, R0.reuse, RZ, P1 ;  /* 0x000000ff0000720c */ /* 0x040fe20000f84270 */
[-C--:B------:R-:W-:Y:S01]  /*7fb0*/  FMUL R47, R47, R155.reuse ;  /* 0x0000009b2f2f7220 */ /* 0x080fe20000400000 */
[----:B------:R-:W-:Y:S01]  /*7fc0*/  F2FP.BF16.F32.PACK_AB R34, RZ, R34 ;  /* 0x00000022ff22723e */ /* 0x000fe200000010ff */
[----:B------:R-:W-:Y:S01]  /*7fd0*/  @P5 STG.E.U16 desc[UR36][R4.64+0x22], R33 ;  /* 0x0000222104005986 */ /* 0x000fe2000c101524 */
[----:B------:R-:W-:Y:S01]  /*7fe0*/  ISETP.GT.AND P5, PT, R0, RZ, P0 ;  /* 0x000000ff0000720c */ /* 0x000fe200007a4270 */
[----:B------:R-:W-:Y:S01]  /*7ff0*/  FMUL R48, R48, R155 ;  /* 0x0000009b30307220 */ /* 0x000fe20000400000 */
[----:B------:R-:W-:Y:S01]  /*8000*/  F2FP.BF16.F32.PACK_AB R35, RZ, R35 ;  /* 0x00000023ff23723e */ /* 0x000fe200000010ff */
[----:B------:R-:W-:Y:S01]  /*8010*/  @P2 STG.E.U16 desc[UR36][R6.64+0x20], R34 ;  /* 0x0000202206002986 */ /* 0x000fe2000c101524 */
[----:B------:R-:W-:Y:S01]  /*8020*/  F2FP.BF16.F32.PACK_AB R36, RZ, R36 ;  /* 0x00000024ff24723e */ /* 0x000fe200000010ff */
[-C--:B------:R-:W-:Y:S01]  /*8030*/  FMUL R49, R49, R155.reuse ;  /* 0x0000009b31317220 */ /* 0x080fe20000400000 */
[----:B------:R-:W-:Y:S01]  /*8040*/  ISETP.GT.AND P2, PT, R0, 0x8, P1 ;  /* 0x000000080000780c */ /* 0x000fe20000f44270 */
[----:B------:R-:W-:Y:S01]  /*8050*/  @P3 STG.E.U16 desc[UR36][R6.64+0x22], R35 ;  /* 0x0000222306003986 */ /* 0x000fe2000c101524 */
[----:B------:R-:W-:Y:S01]  /*8060*/  ISETP.GT.AND P1, PT, R3, 0x20, PT ;  /* 0x000000200300780c */ /* 0x000fe20003f24270 */
[----:B------:R-:W-:Y:S01]  /*8070*/  FMUL R50, R50, R155 ;  /* 0x0000009b32327220 */ /* 0x000fe20000400000 */
[----:B------:R-:W-:Y:S01]  /*8080*/  F2FP.BF16.F32.PACK_AB R37, RZ, R37 ;  /* 0x00000025ff25723e */ /* 0x000fe200000010ff */
[----:B------:R-:W-:Y:S01]  /*8090*/  @P4 STG.E.U16 desc[UR36][R4.64+0x30], R36 ;  /* 0x0000302404004986 */ /* 0x000fe2000c101524 */
[C---:B------:R-:W-:Y:S01]  /*80a0*/  ISETP.GT.AND P3, PT, R0.reuse, 0x8, P0 ;  /* 0x000000080000780c */ /* 0x040fe20000764270 */
[-C--:B------:R-:W-:Y:S01]  /*80b0*/  FMUL R51, R51, R155.reuse ;  /* 0x0000009b33337220 */ /* 0x080fe20000400000 */
[----:B------:R-:W-:Y:S01]  /*80c0*/  ISETP.GT.AND P0, PT, R3, 0x21, PT ;  /* 0x000000210300780c */ /* 0x000fe20003f04270 */
[----:B------:R-:W-:Y:S01]  /*80d0*/  @P5 STG.E.U16 desc[UR36][R4.64+0x32], R37 ;  /* 0x0000322504005986 */ /* 0x000fe2000c101524 */
[----:B------:R-:W-:Y:S01]  /*80e0*/  ISETP.GT.AND P4, PT, R0, RZ, P1 ;  /* 0x000000ff0000720c */ /* 0x000fe20000f84270 */
[-C--:B------:R-:W-:Y:S01]  /*80f0*/  FMUL R52, R52, R155.reuse ;  /* 0x0000009b34347220 */ /* 0x080fe20000400000 */
[----:B------:R-:W-:Y:S01]  /*8100*/  F2FP.BF16.F32.PACK_AB R38, RZ, R38 ;  /* 0x00000026ff26723e */ /* 0x000fe200000010ff */
[-C--:B------:R-:W-:Y:S01]  /*8110*/  FMUL R53, R53, R155.reuse ;  /* 0x0000009b35357220 */ /* 0x080fe20000400000 */
        /* <DEDUP_REMOVED lines=325> */
[----:B------:R-:W-:Y:S01]  /*9570*/  FMUL R151, R151, R155 ;  /* 0x0000009b97977220 */ /* 0x000fe20000400000 */
[----:B------:R-:W-:Y:S01]  /*9580*/  ISETP.GT.AND P2, PT, R0, 0x8, P1 ;  /* 0x000000080000780c */ /* 0x000fe20000f44270 */
[----:B------:R-:W-:Y:S01]  /*9590*/  @P3 STG.E.U16 desc[UR36][R6.64+0x132], R103 ;  /* 0x0001326706003986 */ /* 0x000fe2000c101524 */
[----:B------:R-:W-:-:S02]  /*95a0*/  ISETP.GT.AND P1, PT, R3, 0xa8, PT ;  /* 0x000000a80300780c */ /* 0x000fc40003f24270 */
[----:B------:R-:W-:Y:S01]  /*95b0*/  F2FP.BF16.F32.PACK_AB R105, RZ, R105 ;  /* 0x00000069ff69723e */ /* 0x000fe200000010ff */
[----:B------:R-:W-:Y:S01]  /*95c0*/  @P4 STG.E.U16 desc[UR36][R4.64+0x140], R104 ;  /* 0x0001406804004986 */ /* 0x000fe2000c101524 */
[C---:B------:R-:W-:Y:S02]  /*95d0*/  ISETP.GT.AND P3, PT, R0.reuse, 0x8, P0 ;  /* 0x000000080000780c */ /* 0x040fe40000764270 */
[----:B------:R-:W-:Y:S01]  /*95e0*/  ISETP.GT.AND P0, PT, R3, 0xa9, PT ;  /* 0x000000a90300780c */ /* 0x000fe20003f04270 */
[----:B------:R-:W-:Y:S01]  /*95f0*/  @P5 STG.E.U16 desc[UR36][R4.64+0x142], R105 ;  /* 0x0001426904005986 */ /* 0x000fe2000c101524 */
[C---:B------:R-:W-:Y:S02]  /*9600*/  ISETP.GT.AND P4, PT, R0.reuse, RZ, P1 ;  /* 0x000000ff0000720c */ /* 0x040fe40000f84270 */
[----:B------:R-:W-:Y:S02]  /*9610*/  F2FP.BF16.F32.PACK_AB R106, RZ, R106 ;  /* 0x0000006aff6a723e */ /* 0x000fe400000010ff */
[----:B------:R-:W-:-:S02]  /*9620*/  ISETP.GT.AND P5, PT, R0, RZ, P0 ;  /* 0x000000ff0000720c */ /* 0x000fc400007a4270 */
[----:B------:R-:W-:Y:S01]  /*9630*/  F2FP.BF16.F32.PACK_AB R107, RZ, R107 ;  /* 0x0000006bff6b723e */ /* 0x000fe200000010ff */
[----:B------:R-:W-:Y:S01]  /*9640*/  @P2 STG.E.U16 desc[UR36][R6.64+0x140], R106 ;  /* 0x0001406a06002986 */ /* 0x000fe2000c101524 */
[----:B------:R-:W-:Y:S02]  /*9650*/  F2FP.BF16.F32.PACK_AB R108, RZ, R108 ;  /* 0x0000006cff6c723e */ /* 0x000fe400000010ff */
[C---:B------:R-:W-:Y:S01]  /*9660*/  ISETP.GT.AND P2, PT, R0.reuse, 0x8, P1 ;  /* 0x000000080000780c */ /* 0x040fe20000f44270 */
[----:B------:R-:W-:Y:S01]  /*9670*/  @P3 STG.E.U16 desc[UR36][R6.64+0x142], R107 ;  /* 0x0001426b06003986 */ /* 0x000fe2000c101524 */
[----:B------:R-:W-:Y:S02]  /*9680*/  ISETP.GT.AND P1, PT, R3, 0xb0, PT ;  /* 0x000000b00300780c */ /* 0x000fe40003f24270 */
[----:B------:R-:W-:Y:S01]  /*9690*/  F2FP.BF16.F32.PACK_AB R109, RZ, R109 ;  /* 0x0000006dff6d723e */ /* 0x000fe200000010ff */
[----:B------:R-:W-:Y:S01]  /*96a0*/  @P4 STG.E.U16 desc[UR36][R4.64+0x150], R108 ;  /* 0x0001506c04004986 */ /* 0x000fe2000c101524 */
[----:B------:R-:W-:-:S02]  /*96b0*/  ISETP.GT.AND P3, PT, R0, 0x8, P0 ;  /* 0x000000080000780c */ /* 0x000fc40000764270 */
[----:B------:R-:W-:Y:S01]  /*96c0*/  ISETP.GT.AND P0, PT, R3, 0xb1, PT ;  /* 0x000000b10300780c */ /* 0x000fe20003f04270 */
[----:B------:R-:W-:Y:S01]  /*96d0*/  @P5 STG.E.U16 desc[UR36][R4.64+0x152], R109 ;  /* 0x0001526d04005986 */ /* 0x000fe2000c101524 */
[C---:B------:R-:W-:Y:S02]  /*96e0*/  ISETP.GT.AND P4, PT, R0.reuse, RZ, P1 ;  /* 0x000000ff0000720c */ /* 0x040fe40000f84270 */
[----:B------:R-:W-:Y:S02]  /*96f0*/  F2FP.BF16.F32.PACK_AB R110, RZ, R110 ;  /* 0x0000006eff6e723e */ /* 0x000fe400000010ff */
[----:B------:R-:W-:Y:S02]  /*9700*/  ISETP.GT.AND P5, PT, R0, RZ, P0 ;  /* 0x000000ff0000720c */ /* 0x000fe400007a4270 */
[----:B------:R-:W-:Y:S01]  /*9710*/  F2FP.BF16.F32.PACK_AB R111, RZ, R111 ;  /* 0x0000006fff6f723e */ /* 0x000fe200000010ff */
[----:B------:R-:W-:Y:S01]  /*9720*/  @P2 STG.E.U16 desc[UR36][R6.64+0x150], R110 ;  /* 0x0001506e06002986 */ /* 0x000fe2000c101524 */
[----:B------:R-:W-:-:S02]  /*9730*/  F2FP.BF16.F32.PACK_AB R112, RZ, R112 ;  /* 0x00000070ff70723e */ /* 0x000fc400000010ff */
[C---:B------:R-:W-:Y:S01]  /*9740*/  ISETP.GT.AND P2, PT, R0.reuse, 0x8, P1 ;  /* 0x000000080000780c */ /* 0x040fe20000f44270 */
[----:B------:R-:W-:Y:S01]  /*9750*/  @P3 STG.E.U16 desc[UR36][R6.64+0x152], R111 ;  /* 0x0001526f06003986 */ /* 0x000fe2000c101524 */
[C---:B------:R-:W-:Y:S02]  /*9760*/  ISETP.GT.AND P1, PT, R3.reuse, 0xb8, PT ;  /* 0x000000b80300780c */ /* 0x040fe40003f24270 */
[----:B------:R-:W-:Y:S01]  /*9770*/  F2FP.BF16.F32.PACK_AB R113, RZ, R113 ;  /* 0x00000071ff71723e */ /* 0x000fe200000010ff */
[----:B------:R-:W-:Y:S01]  /*9780*/  @P4 STG.E.U16 desc[UR36][R4.64+0x160], R112 ;  /* 0x0001607004004986 */ /* 0x000fe2000c101524 */
[C---:B------:R-:W-:Y:S02]  /*9790*/  ISETP.GT.AND P3, PT, R0.reuse, 0x8, P0 ;  /* 0x000000080000780c */ /* 0x040fe40000764270 */
[----:B------:R-:W-:Y:S01]  /*97a0*/  ISETP.GT.AND P0, PT, R3, 0xb9, PT ;  /* 0x000000b90300780c */ /* 0x000fe20003f04270 */
[----:B------:R-:W-:Y:S01]  /*97b0*/  @P5 STG.E.U16 desc[UR36][R4.64+0x162], R113 ;  /* 0x0001627104005986 */ /* 0x000fe2000c101524 */
[----:B------:R-:W-:-:S02]  /*97c0*/  ISETP.GT.AND P4, PT, R0, RZ, P1 ;  /* 0x000000ff0000720c */ /* 0x000fc40000f84270 */
[----:B------:R-:W-:Y:S02]  /*97d0*/  F2FP.BF16.F32.PACK_AB R114, RZ, R114 ;  /* 0x00000072ff72723e */ /* 0x000fe400000010ff */
[C---:B------:R-:W-:Y:S02]  /*97e0*/  ISETP.GT.AND P5, PT, R0.reuse, RZ, P0 ;  /* 0x000000ff0000720c */ /* 0x040fe400007a4270 */
[----:B------:R-:W-:Y:S01]  /*97f0*/  F2FP.BF16.F32.PACK_AB R115, RZ, R115 ;  /* 0x00000073ff73723e */ /* 0x000fe200000010ff */
[----:B------:R-:W-:Y:S01]  /*9800*/  @P2 STG.E.U16 desc[UR36][R6.64+0x160], R114 ;  /* 0x0001607206002986 */ /* 0x000fe2000c101524 */
[----:B------:R-:W-:Y:S02]  /*9810*/  F2FP.BF16.F32.PACK_AB R116, RZ, R116 ;  /* 0x00000074ff74723e */ /* 0x000fe400000010ff */
        /* <DEDUP_REMOVED lines=65> */
[----:B------:R-:W-:Y:S02]  /*9c30*/  ISETP.GT.AND P5, PT, R0, RZ, P0 ;  /* 0x000000ff0000720c */ /* 0x000fe400007a4270 */
[----:B------:R-:W-:Y:S02]  /*9c40*/  F2FP.BF16.F32.PACK_AB R134, RZ, R134 ;  /* 0x00000086ff86723e */ /* 0x000fe400000010ff */
[----:B------:R-:W-:Y:S02]  /*9c50*/  F2FP.BF16.F32.PACK_AB R135, RZ, R135 ;  /* 0x00000087ff87723e */ /* 0x000fe400000010ff */
[----:B------:R-:W-:Y:S01]  /*9c60*/  F2FP.BF16.F32.PACK_AB R136, RZ, R136 ;  /* 0x00000088ff88723e */ /* 0x000fe200000010ff */
[----:B------:R-:W-:Y:S01]  /*9c70*/  @P2 STG.E.U16 desc[UR36][R6.64+0x1b0], R134 ;  /* 0x0001b08606002986 */ /* 0x000fe2000c101524 */
[----:B------:R-:W-:-:S02]  /*9c80*/  F2FP.BF16.F32.PACK_AB R137, RZ, R137 ;  /* 0x00000089ff89723e */ /* 0x000fc400000010ff */
[C---:B------:R-:W-:Y:S01]  /*9c90*/  ISETP.GT.AND P1, PT, R0.reuse, 0x8, P1 ;  /* 0x000000080000780c */ /* 0x040fe20000f24270 */
[----:B------:R-:W-:Y:S01]  /*9ca0*/  @P3 STG.E.U16 desc[UR36][R6.64+0x1b2], R135 ;  /* 0x0001b28706003986 */ /* 0x000fe2000c101524 */
[C---:B------:R-:W-:Y:S02]  /*9cb0*/  ISETP.GT.AND P2, PT, R0.reuse, 0x8, P0 ;  /* 0x000000080000780c */ /* 0x040fe40000744270 */
[C---:B------:R-:W-:Y:S01]  /*9cc0*/  ISETP.GT.AND P0, PT, R3.reuse, 0xe9, PT ;  /* 0x000000e90300780c */ /* 0x040fe20003f04270 */
[----:B------:R-:W-:Y:S01]  /*9cd0*/  @P4 STG.E.U16 desc[UR36][R4.64+0x1c0], R136 ;  /* 0x0001c08804004986 */ /* 0x000fe2000c101524 */
[----:B------:R-:W-:Y:S02]  /*9ce0*/  ISETP.GT.AND P4, PT, R3, 0xe8, PT ;  /* 0x000000e80300780c */ /* 0x000fe40003f84270 */
[----:B------:R-:W-:Y:S01]  /*9cf0*/  F2FP.BF16.F32.PACK_AB R138, RZ, R138 ;  /* 0x0000008aff8a723e */ /* 0x000fe200000010ff */
[----:B------:R-:W-:Y:S01]  /*9d00*/  @P5 STG.E.U16 desc[UR36][R4.64+0x1c2], R137 ;  /* 0x0001c28904005986 */ /* 0x000fe2000c101524 */
[----:B------:R-:W-:-:S02]  /*9d10*/  ISETP.GT.AND P5, PT, R0, RZ, P4 ;  /* 0x000000ff0000720c */ /* 0x000fc400027a4270 */
[----:B------:R-:W-:Y:S01]  /*9d20*/  F2FP.BF16.F32.PACK_AB R139, RZ, R139 ;  /* 0x0000008bff8b723e */ /* 0x000fe200000010ff */
[----:B------:R-:W-:Y:S01]  /*9d30*/  @P1 STG.E.U16 desc[UR36][R6.64+0x1c0], R138 ;  /* 0x0001c08a06001986 */ /* 0x000fe2000c101524 */
[----:B------:R-:W-:Y:S02]  /*9d40*/  F2FP.BF16.F32.PACK_AB R140, RZ, R140 ;  /* 0x0000008cff8c723e */ /* 0x000fe400000010ff */
[C---:B------:R-:W-:Y:S01]  /*9d50*/  ISETP.GT.AND P3, PT, R0.reuse, RZ, P0 ;  /* 0x000000ff0000720c */ /* 0x040fe20000764270 */
[----:B------:R-:W-:Y:S01]  /*9d60*/  @P2 STG.E.U16 desc[UR36][R6.64+0x1c2], R139 ;  /* 0x0001c28b06002986 */ /* 0x000fe2000c101524 */
[C---:B------:R-:W-:Y:S02]  /*9d70*/  ISETP.GT.AND P4, PT, R0.reuse, 0x8, P4 ;  /* 0x000000080000780c */ /* 0x040fe40002784270 */
[----:B------:R-:W-:Y:S02]  /*9d80*/  F2FP.BF16.F32.PACK_AB R141, RZ, R141 ;  /* 0x0000008dff8d723e */ /* 0x000fe400000010ff */
[----:B------:R-:W-:Y:S01]  /*9d90*/  F2FP.BF16.F32.PACK_AB R142, RZ, R142 ;  /* 0x0000008eff8e723e */ /* 0x000fe200000010ff */
[----:B------:R-:W-:Y:S01]  /*9da0*/  @P5 STG.E.U16 desc[UR36][R4.64+0x1d0], R140 ;  /* 0x0001d08c04005986 */ /* 0x000fe2000c101524 */
[----:B------:R-:W-:-:S02]  /*9db0*/  ISETP.GT.AND P5, PT, R0, 0x8, P0 ;  /* 0x000000080000780c */ /* 0x000fc400007a4270 */
[----:B------:R-:W-:Y:S02]  /*9dc0*/  F2FP.BF16.F32.PACK_AB R143, RZ, R143 ;  /* 0x0000008fff8f723e */ /* 0x000fe400000010ff */
[C---:B------:R-:W-:Y:S01]  /*9dd0*/  ISETP.GT.AND P0, PT, R3.reuse, 0xf1, PT ;  /* 0x000000f10300780c */ /* 0x040fe20003f04270 */
[----:B------:R-:W-:Y:S01]  /*9de0*/  @P3 STG.E.U16 desc[UR36][R4.64+0x1d2], R141 ;  /* 0x0001d28d04003986 */ /* 0x000fe2000c101524 */
[----:B------:R-:W-:Y:S02]  /*9df0*/  ISETP.GT.AND P3, PT, R3, 0xf0, PT ;  /* 0x000000f00300780c */ /* 0x000fe40003f64270 */
[----:B------:R-:W-:Y:S01]  /*9e00*/  F2FP.BF16.F32.PACK_AB R144, RZ, R144 ;  /* 0x00000090ff90723e */ /* 0x000fe200000010ff */
[----:B------:R-:W-:Y:S01]  /*9e10*/  @P4 STG.E.U16 desc[UR36][R6.64+0x1d0], R142 ;  /* 0x0001d08e06004986 */ /* 0x000fe2000c101524 */
[C---:B------:R-:W-:Y:S02]  /*9e20*/  ISETP.GT.AND P4, PT, R0.reuse, RZ, P3 ;  /* 0x000000ff0000720c */ /* 0x040fe40001f84270 */
[----:B------:R-:W-:Y:S01]  /*9e30*/  F2FP.BF16.F32.PACK_AB R145, RZ, R145 ;  /* 0x00000091ff91723e */ /* 0x000fe200000010ff */
[----:B------:R-:W-:Y:S01]  /*9e40*/  @P5 STG.E.U16 desc[UR36][R6.64+0x1d2], R143 ;  /* 0x0001d28f06005986 */ /* 0x000fe2000c101524 */
[----:B------:R-:W-:-:S02]  /*9e50*/  ISETP.GT.AND P5, PT, R0, RZ, P0 ;  /* 0x000000ff0000720c */ /* 0x000fc400007a4270 */
[C---:B------:R-:W-:Y:S02]  /*9e60*/  ISETP.GT.AND P2, PT, R3.reuse, 0xf8, PT ;  /* 0x000000f80300780c */ /* 0x040fe40003f44270 */
[----:B------:R-:W-:Y:S02]  /*9e70*/  ISETP.GT.AND P1, PT, R3, 0xf9, PT ;  /* 0x000000f90300780c */ /* 0x000fe40003f24270 */
[C---:B------:R-:W-:Y:S02]  /*9e80*/  ISETP.GT.AND P3, PT, R0.reuse, 0x8, P3 ;  /* 0x000000080000780c */ /* 0x040fe40001f64270 */
[C---:B------:R-:W-:Y:S01]  /*9e90*/  ISETP.GT.AND P0, PT, R0.reuse, 0x8, P0 ;  /* 0x000000080000780c */ /* 0x040fe20000704270 */
[----:B------:R-:W-:Y:S01]  /*9ea0*/  @P4 STG.E.U16 desc[UR36][R4.64+0x1e0], R144 ;  /* 0x0001e09004004986 */ /* 0x000fe2000c101524 */
[C---:B------:R-:W-:Y:S02]  /*9eb0*/  ISETP.GT.AND P4, PT, R0.reuse, RZ, P1 ;  /* 0x000000ff0000720c */ /* 0x040fe40000f84270 */
[----:B------:R-:W-:Y:S01]  /*9ec0*/  F2FP.BF16.F32.PACK_AB R146, RZ, R146 ;  /* 0x00000092ff92723e */ /* 0x000fe200000010ff */
[----:B------:R-:W-:Y:S01]  /*9ed0*/  @P5 STG.E.U16 desc[UR36][R4.64+0x1e2], R145 ;  /* 0x0001e29104005986 */ /* 0x000fe2000c101524 */
[----:B------:R-:W-:-:S02]  /*9ee0*/  ISETP.GT.AND P5, PT, R0, RZ, P2 ;  /* 0x000000ff0000720c */ /* 0x000fc400017a4270 */
[C---:B------:R-:W-:Y:S02]  /*9ef0*/  ISETP.GT.AND P2, PT, R0.reuse, 0x8, P2 ;  /* 0x000000080000780c */ /* 0x040fe40001744270 */
[----:B------:R-:W-:Y:S01]  /*9f00*/  F2FP.BF16.F32.PACK_AB R147, RZ, R147 ;  /* 0x00000093ff93723e */ /* 0x000fe200000010ff */
[----:B------:R-:W-:Y:S01]  /*9f10*/  @P3 STG.E.U16 desc[UR36][R6.64+0x1e0], R146 ;  /* 0x0001e09206003986 */ /* 0x000fe2000c101524 */
[----:B------:R-:W-:Y:S02]  /*9f20*/  ISETP.GT.AND P1, PT, R0, 0x8, P1 ;  /* 0x000000080000780c */ /* 0x000fe40000f24270 */
[----:B------:R-:W-:Y:S01]  /*9f30*/  F2FP.BF16.F32.PACK_AB R148, RZ, R148 ;  /* 0x00000094ff94723e */ /* 0x000fe200000010ff */
[----:B------:R-:W-:Y:S01]  /*9f40*/  @P0 STG.E.U16 desc[UR36][R6.64+0x1e2], R147 ;  /* 0x0001e29306000986 */ /* 0x000fe2000c101524 */
[----:B------:R-:W-:Y:S02]  /*9f50*/  F2FP.BF16.F32.PACK_AB R149, RZ, R149 ;  /* 0x00000095ff95723e */ /* 0x000fe400000010ff */
[----:B------:R-:W-:Y:S01]  /*9f60*/  F2FP.BF16.F32.PACK_AB R150, RZ, R150 ;  /* 0x00000096ff96723e */ /* 0x000fe200000010ff */
[----:B------:R-:W-:Y:S01]  /*9f70*/  @P5 STG.E.U16 desc[UR36][R4.64+0x1f0], R148 ;  /* 0x0001f09404005986 */ /* 0x000fe2000c101524 */
[----:B------:R-:W-:-:S03]  /*9f80*/  F2FP.BF16.F32.PACK_AB R151, RZ, R151 ;  /* 0x00000097ff97723e */ /* 0x000fc600000010ff */
[----:B------:R0:W-:Y:S02]  /*9f90*/  @P4 STG.E.U16 desc[UR36][R4.64+0x1f2], R149 ;  /* 0x0001f29504004986 */ /* 0x0001e4000c101524 */
[----:B0-----:R-:W-:Y:S02]  /*9fa0*/  @P2 IMAD.MOV.U32 R4, RZ, RZ, R6 ;  /* 0x000000ffff042224 */ /* 0x001fe400078e0006 */
[----:B------:R-:W-:-:S05]  /*9fb0*/  @P2 IMAD.MOV.U32 R5, RZ, RZ, R7 ;  /* 0x000000ffff052224 */ /* 0x000fca00078e0007 */
[----:B------:R0:W-:Y:S04]  /*9fc0*/  @P2 STG.E.U16 desc[UR36][R4.64+0x1f0], R150 ;  /* 0x0001f09604002986 */ /* 0x0001e8000c101524 */
[----:B------:R0:W-:Y:S02]  /*9fd0*/  @P1 STG.E.U16 desc[UR36][R6.64+0x1f2], R151 ;  /* 0x0001f29706001986 */ /* 0x0001e4000c101524 */
.L_x_286:
[----:B------:R-:W-:Y:S05]  /*9fe0*/  BSYNC B0 ;  /* 0x0000000000007941 */ /* 0x000fea0003800000 */
.L_x_32:
[----:B------:R-:W-:Y:S01]  /*9ff0*/  ULDC UR4, c[0x0][0xc] ;  /* 0x0000030000047ab9 */ /* 0x000fe20000000800 */
[----:B------:R-:W-:Y:S01]  /*a000*/  ULDC UR5, c[0x0][0x10] ;  /* 0x0000040000057ab9 */ /* 0x000fe20000000800 */
[----:B0-----:R-:W0:Y:S01]  /*a010*/  LDC R3, c[0x0][0x14] ;  /* 0x00000500ff037b82 */ /* 0x001e220000000800 */
[----:B------:R-:W-:Y:S01]  /*a020*/  UIMAD.WIDE.U32 UR4, UR4, UR5, URZ ;  /* 0x00000005040472a5 */ /* 0x000fe2000f8e003f */
[----:B------:R-:W-:Y:S01]  /*a030*/  PRMT R0, RZ, 0x7610, R0 ;  /* 0x00007610ff007816 */ /* 0x000fe20000000000 */
[----:B------:R-:W-:Y:S02]  /*a040*/  IMAD.MOV.U32 R153, RZ, RZ, -0x1 ;  /* 0xffffffffff997424 */ /* 0x000fe400078e00ff */
[----:B------:R-:W-:Y:S02]  /*a050*/  IMAD.MOV.U32 R23, RZ, RZ, -0x1 ;  /* 0xffffffffff177424 */ /* 0x000fe400078e00ff */
[----:B0-----:R-:W-:-:S04]  /*a060*/  IMAD.WIDE.U32 R16, R3, UR4, R16 ;  /* 0x0000000403107c25 */ /* 0x001fc8000f8e0010 */
[----:B------:R-:W-:Y:S01]  /*a070*/  IMAD R3, R3, UR5, RZ ;  /* 0x0000000503037c24 */ /* 0x000fe2000f8e02ff */
[----:B------:R-:W-:Y:S02]  /*a080*/  ULDC.64 UR4, c[0x0][0x650] ;  /* 0x0001940000047ab9 */ /* 0x000fe40000000a00 */
[----:B------:R-:W-:Y:S01]  /*a090*/  ISETP.GE.U32.AND P0, PT, R16, UR4, PT ;  /* 0x0000000410007c0c */ /* 0x000fe2000bf06070 */
[----:B------:R-:W-:-:S05]  /*a0a0*/  IMAD.IADD R17, R17, 0x1, R3 ;  /* 0x0000000111117824 */ /* 0x000fca00078e0203 */
[----:B------:R-:W-:-:S13]  /*a0b0*/  ISETP.GE.U32.AND.EX P0, PT, R17, UR5, PT, P0 ;  /* 0x0000000511007c0c */ /* 0x000fda000bf06100 */
[----:B------:R-:W-:Y:S05]  /*a0c0*/  @P0 BRA `(.L_x_287) ;  /* 0x0000000400640947 */ /* 0x000fea0003800000 */
[----:B------:R-:W0:Y:S01]  /*a0d0*/  S2R R12, SR_CTAID.X ;  /* 0x00000000000c7919 */ /* 0x000e220000002500 */
[----:B------:R-:W0:Y:S01]  /*a0e0*/  LDC.64 R10, c[0x0][0x628] ;  /* 0x00018a00ff0a7b82 */ /* 0x000e220000000a00 */
[----:B------:R-:W-:Y:S01]  /*a0f0*/  ULDC UR4, c[0x0][0x150] ;  /* 0x0000540000047ab9 */ /* 0x000fe20000000800 */
[----:B-1234-:R-:W-:Y:S01]  /*a100*/  IMAD.MOV.U32 R8, RZ, RZ, R16 ;  /* 0x000000ffff087224 */ /* 0x01efe200078e0010 */
[----:B-----5:R-:W1:Y:S01]  /*a110*/  S2R R24, SR_CTAID.Y ;  /* 0x0000000000187919 */ /* 0x020e620000002600 */
[----:B------:R-:W-:-:S04]  /*a120*/  IMAD.MOV.U32 R9, RZ, RZ, R17 ;  /* 0x000000ffff097224 */ /* 0x000fc800078e0011 */
[----:B------:R-:W2:Y:S08]  /*a130*/  LDC R21, c[0x0][0x144] ;  /* 0x00005100ff157b82 */ /* 0x000eb00000000800 */
[----:B------:R-:W3:Y:S08]  /*a140*/  LDC R0, c[0x0][0x630] ;  /* 0x00018c00ff007b82 */ /* 0x000ef00000000800 */
[----:B------:R-:W4:Y:S01]  /*a150*/  LDC.64 R14, c[0x0][0x620] ;  /* 0x00018800ff0e7b82 */ /* 0x000f220000000a00 */
[----:B0-----:R-:W-:-:S04]  /*a160*/  ISETP.NE.U32.AND P0, PT, R10, RZ, PT ;  /* 0x000000ff0a00720c */ /* 0x001fc80003f05070 */
[----:B------:R-:W-:Y:S02]  /*a170*/  ISETP.NE.AND.EX P0, PT, R11, RZ, PT, P0 ;  /* 0x000000ff0b00720c */ /* 0x000fe40003f05300 */
[----:B------:R-:W-:-:S05]  /*a180*/  I2FP.F32.U32 R3, R12 ;  /* 0x0000000c00037245 */ /* 0x000fca0000201000 */
[----:B------:R-:W-:-:S04]  /*a190*/  FMUL R3, R3, UR4 ;  /* 0x0000000403037c20 */ /* 0x000fc80008400000 */
[----:B------:R0:W0:Y:S02]  /*a1a0*/  F2I.U32.TRUNC.NTZ R20, R3 ;  /* 0x0000000300147305 */ /* 0x000024000020f000 */
[----:B-123--:R-:W-:Y:S05]  /*a1b0*/  @!P0 BRA `(.L_x_288) ;  /* 0x0000000000288947 */ /* 0x00efea0003800000 */
[----:B0-----:R-:W0:Y:S02]  /*a1c0*/  LDC R3, c[0x0][0x634] ;  /* 0x00018d00ff037b82 */ /* 0x001e240000000800 */
        /* <DEDUP_REMOVED lines=9> */
.L_x_288:
[----:B------:R-:W1:Y:S01]  /*a260*/  LDC.64 R28, c[0x0][0x640] ;  /* 0x00019000ff1c7b82 */ /* 0x000e620000000a00 */
[-CC-:B------:R-:W-:Y:S01]  /*a270*/  SHF.R.U64 R23, R8, R0.reuse, R9.reuse ;  /* 0x0000000008177219 */ /* 0x180fe20000001209 */
[----:B0-----:R-:W-:Y:S01]  /*a280*/  IMAD.MOV R20, RZ, RZ, -R20 ;  /* 0x000000ffff147224 */ /* 0x001fe200078e0a14 */
[----:B------:R-:W-:Y:S01]  /*a290*/  SHF.R.U32.HI R0, RZ, R0, R9 ;  /* 0x00000000ff007219 */ /* 0x000fe20000011609 */
[----:B------:R-:W-:Y:S01]  /*a2a0*/  ULDC UR4, c[0x0][0x154] ;  /* 0x0000550000047ab9 */ /* 0x000fe20000000800 */
[----:B------:R-:W-:Y:S01]  /*a2b0*/  IADD3 R3, P0, RZ, -R23, RZ ;  /* 0x80000017ff037210 */ /* 0x000fe20007f1e0ff */
[----:B------:R-:W-:Y:S02]  /*a2c0*/  IMAD R21, R21, R20, R12 ;  /* 0x0000001415157224 */ /* 0x000fe400078e020c */
[----:B------:R-:W0:Y:S01]  /*a2d0*/  LDC R6, c[0x0][0x618] ;  /* 0x00018600ff067b82 */ /* 0x000e220000000800 */
[----:B------:R-:W-:Y:S02]  /*a2e0*/  IMAD.MOV.U32 R7, RZ, RZ, 0x1 ;  /* 0x00000001ff077424 */ /* 0x000fe400078e00ff */
[----:B------:R-:W-:-:S04]  /*a2f0*/  IMAD.X R5, RZ, RZ, ~R0, P0 ;  /* 0x000000ffff057224 */ /* 0x000fc800000e0e00 */
[-C--:B----4-:R-:W-:Y:S01]  /*a300*/  IMAD R0, R5, R14.reuse, RZ ;  /* 0x0000000e05007224 */ /* 0x090fe200078e02ff */
[----:B------:R-:W2:Y:S01]  /*a310*/  LDC R8, c[0x0][0x608] ;  /* 0x00018200ff087b82 */ /* 0x000ea20000000800 */
[----:B------:R-:W-:-:S04]  /*a320*/  IMAD.WIDE.U32 R4, R3, R14, R16 ;  /* 0x0000000e03047225 */ /* 0x000fc800078e0010 */
[----:B------:R-:W-:Y:S01]  /*a330*/  IMAD R3, R3, R15, R0 ;  /* 0x0000000f03037224 */ /* 0x000fe200078e0200 */
[----:B------:R-:W-:Y:S02]  /*a340*/  I2FP.F32.U32 R0, R24 ;  /* 0x0000001800007245 */ /* 0x000fe40000201000 */
[----:B------:R-:W3:Y:S01]  /*a350*/  LDC R26, c[0x0][0x658] ;  /* 0x00019600ff1a7b82 */ /* 0x000ee20000000800 */
[----:B------:R-:W-:Y:S01]  /*a360*/  IMAD.IADD R3, R5, 0x1, R3 ;  /* 0x0000000105037824 */ /* 0x000fe200078e0203 */
[----:B-1----:R-:W-:Y:S01]  /*a370*/  ISETP.NE.U32.AND P0, PT, R28, RZ, PT ;  /* 0x000000ff1c00720c */ /* 0x002fe20003f05070 */
[----:B------:R-:W-:Y:S01]  /*a380*/  FMUL R0, R0, UR4 ;  /* 0x0000000400007c20 */ /* 0x000fe20008400000 */
[----:B------:R-:W-:Y:S02]  /*a390*/  IMAD.MOV.U32 R5, RZ, RZ, -0x1 ;  /* 0xffffffffff057424 */ /* 0x000fe400078e00ff */
[----:B------:R-:W-:Y:S01]  /*a3a0*/  ISETP.NE.AND.EX P0, PT, R29, RZ, PT, P0 ;  /* 0x000000ff1d00720c */ /* 0x000fe20003f05300 */
[----:B------:R1:W4:Y:S01]  /*a3b0*/  F2I.U32.TRUNC.NTZ R13, R0 ;  /* 0x00000000000d7305 */ /* 0x000322000020f000 */
[----:B------:R-:W1:Y:S01]  /*a3c0*/  LDC R15, c[0x0][0x148] ;  /* 0x00005200ff0f7b82 */ /* 0x000e620000000800 */
[----:B0-----:R-:W-:-:S02]  /*a3d0*/  SHF.R.U64 R12, R4, R6, R3 ;  /* 0x00000006040c7219 */ /* 0x001fc40000001203 */
[----:B------:R-:W-:-:S05]  /*a3e0*/  SHF.R.U32.HI R3, RZ, R6, R3 ;  /* 0x00000006ff037219 */ /* 0x000fca0000011603 */
[----:B------:R-:W0:Y:S01]  /*a3f0*/  LDC R20, c[0x0][0x600] ;  /* 0x00018000ff147b82 */ /* 0x000e220000000800 */
[-CC-:B--2---:R-:W-:Y:S02]  /*a400*/  SHF.R.U64 R10, R12, R8.reuse, R3.reuse ;  /* 0x000000080c0a7219 */ /* 0x184fe40000001203 */
[----:B------:R-:W-:-:S05]  /*a410*/  SHF.R.U32.HI R3, RZ, R8, R3 ;  /* 0x00000008ff037219 */ /* 0x000fca0000011603 */
[----:B------:R-:W2:Y:S01]  /*a420*/  LDC R27, c[0x0][0x648] ;  /* 0x00019200ff1b7b82 */ /* 0x000ea20000000800 */
[-C--:B---3--:R-:W-:Y:S02]  /*a430*/  SHF.L.U32 R4, R5, R26.reuse, RZ ;  /* 0x0000001a05047219 */ /* 0x088fe400000006ff */
[--C-:B------:R-:W-:Y:S02]  /*a440*/  SHF.R.U64 R14, R10, R26, R3.reuse ;  /* 0x0000001a0a0e7219 */ /* 0x100fe40000001203 */
[----:B------:R-:W-:Y:S02]  /*a450*/  LOP3.LUT R25, RZ, R4, RZ, 0x33, !PT ;  /* 0x00000004ff197212 */ /* 0x000fe400078e33ff */
[-C--:B------:R-:W-:Y:S01]  /*a460*/  SHF.R.U32.HI R5, RZ, R26.reuse, R3 ;  /* 0x0000001aff057219 */ /* 0x080fe20000011603 */
[----:B------:R-:W3:Y:S01]  /*a470*/  LDC R30, c[0x0][0x638] ;  /* 0x00018e00ff1e7b82 */ /* 0x000ee20000000800 */
[----:B------:R-:W-:Y:S01]  /*a480*/  SHF.L.U32 R154, R7, R26, RZ ;  /* 0x0000001a079a7219 */ /* 0x000fe200000006ff */
[----:B------:R-:W-:-:S06]  /*a490*/  IMAD.MOV.U32 R4, RZ, RZ, R14 ;  /* 0x000000ffff047224 */ /* 0x000fcc00078e000e */
[----:B------:R-:W0:Y:S01]  /*a4a0*/  LDC R31, c[0x0][0x610] ;  /* 0x00018400ff1f7b82 */ /* 0x000e220000000800 */
[----:B----4-:R-:W-:Y:S05]  /*a4b0*/  @!P0 BRA `(.L_x_289) ;  /* 0x0000000000288947 */ /* 0x010fea0003800000 */
        /* <DEDUP_REMOVED lines=10> */
.L_x_289:
[----:B------:R-:W-:Y:S01]  /*a560*/  ISETP.NE.AND P0, PT, R2, 0x1, PT ;  /* 0x000000010200780c */ /* 0x000fe20003f05270 */
[----:B0-----:R-:W-:Y:S01]  /*a570*/  VIADD R7, R20, 0xffffffff ;  /* 0xffffffff14077836 */ /* 0x001fe20000000000 */
[----:B-12---:R-:W-:Y:S01]  /*a580*/  SHF.R.U64 R0, R4, R27, R5 ;  /* 0x0000001b04007219 */ /* 0x006fe20000001205 */
[----:B------:R-:W-:Y:S01]  /*a590*/  IMAD.MOV R13, RZ, RZ, -R13 ;  /* 0x000000ffff0d7224 */ /* 0x000fe200078e0a0d */
[----:B------:R-:W-:Y:S01]  /*a5a0*/  LOP3.LUT R5, R10, R25, RZ, 0xc0, !PT ;  /* 0x000000190a057212 */ /* 0x000fe200078ec0ff */
[----:B------:R-:W-:Y:S02]  /*a5b0*/  IMAD.MOV.U32 R4, RZ, RZ, 0x1 ;  /* 0x00000001ff047424 */ /* 0x000fe400078e00ff */
[----:B------:R-:W-:Y:S02]  /*a5c0*/  IMAD.MOV R3, RZ, RZ, -R0 ;  /* 0x000000ffff037224 */ /* 0x000fe400078e0a00 */
[----:B------:R-:W-:Y:S01]  /*a5d0*/  IMAD R154, R154, R0, R5 ;  /* 0x000000009a9a7224 */ /* 0x000fe200078e0205 */
[----:B------:R-:W-:Y:S01]  /*a5e0*/  LOP3.LUT R5, R12, R7, RZ, 0xc0, !PT ;  /* 0x000000070c057212 */ /* 0x000fe200078ec0ff */
[----:B---3--:R-:W-:-:S02]  /*a5f0*/  IMAD R0, R3, R30, R14 ;  /* 0x0000001e03007224 */ /* 0x008fc400078e020e */
[----:B------:R-:W-:Y:S02]  /*a600*/  @P0 IMAD R21, R15, R13, R24 ;  /* 0x0000000d0f150224 */ /* 0x000fe400078e0218 */
[----:B------:R-:W-:Y:S01]  /*a610*/  IMAD R3, R0, R20, R5 ;  /* 0x0000001400037224 */ /* 0x000fe200078e0205 */
[----:B------:R-:W-:Y:S01]  /*a620*/  PRMT R0, R4, 0x7610, R0 ;  /* 0x0000761004007816 */ /* 0x000fe20000000000 */
[----:B------:R-:W-:-:S05]  /*a630*/  IMAD R154, R154, R31, R21 ;  /* 0x0000001f9a9a7224 */ /* 0x000fca00078e0215 */
[----:B------:R-:W-:Y:S02]  /*a640*/  SEL R153, R3, R154, !P0 ;  /* 0x0000009a03997207 */ /* 0x000fe40004000000 */
[----:B------:R-:W-:-:S07]  /*a650*/  SEL R154, R154, R3, !P0 ;  /* 0x000000039a9a7207 */ /* 0x000fce0004000000 */
.L_x_287:
[----:B------:R-:W-:-:S13]  /*a660*/  LOP3.LUT P0, RZ, R0, 0xff, RZ, 0xc0, !PT ;  /* 0x000000ff00ff7812 */ /* 0x000fda000780c0ff */
[----:B------:R-:W-:Y:S05]  /*a670*/  @P0 BRA `(.L_x_290) ;  /* 0xffffff6800d00947 */ /* 0x000fea000383ffff */
[----:B------:R-:W-:Y:S05]  /*a680*/  EXIT ;  /* 0x000000000000794d */ /* 0x000fea0003800000 */
.L_x_7:
[----:B0-----:R-:W-:Y:S01]  /*a690*/  ULDC.64 UR4, c[0x0][0x650] ;  /* 0x0001940000047ab9 */ /* 0x001fe20000000a00 */
        /* <DEDUP_REMOVED lines=25> */
.L_x_292:
[----:B------:R-:W0:Y:S01]  /*a830*/  LDC.64 R28, c[0x0][0x640] ;  /* 0x00019000ff1c7b82 */ /* 0x000e220000000a00 */
[-CC-:B------:R-:W-:Y:S01]  /*a840*/  SHF.R.U64 R22, R12, R6.reuse, R13.reuse ;  /* 0x000000060c167219 */ /* 0x180fe2000000120d */
[----:B------:R-:W-:Y:S01]  /*a850*/  IMAD.MOV.U32 R30, RZ, RZ, 0x1 ;  /* 0x00000001ff1e7424 */ /* 0x000fe200078e00ff */
[----:B------:R-:W-:Y:S02]  /*a860*/  SHF.R.U32.HI R6, RZ, R6, R13 ;  /* 0x00000006ff067219 */ /* 0x000fe4000001160d */
        /* <DEDUP_REMOVED lines=8> */
[----:B------:R-:W-:Y:S01]  /*a8f0*/  IMAD.IADD R9, R9, 0x1, R11 ;  /* 0x0000000109097824 */ /* 0x000fe200078e020b */
[----:B0-----:R-:W-:-:S04]  /*a900*/  ISETP.NE.U32.AND P0, PT, R28, RZ, PT ;  /* 0x000000ff1c00720c */ /* 0x001fc80003f05070 */
[----:B------:R-:W-:Y:S02]  /*a910*/  ISETP.NE.AND.EX P0, PT, R29, RZ, PT, P0 ;  /* 0x000000ff1d00720c */ /* 0x000fe40003f05300 */
[----:B------:R-:W0:Y:S01]  /*a920*/  LDC R20, c[0x0][0x600] ;  /* 0x00018000ff147b82 */ /* 0x000e220000000800 */
[-CC-:B-1----:R-:W-:Y:S01]  /*a930*/  SHF.R.U64 R14, R8, R10.reuse, R9.reuse ;  /* 0x0000000a080e7219 */ /* 0x182fe20000001209 */
[----:B------:R-:W-:Y:S01]  /*a940*/  IMAD.MOV.U32 R8, RZ, RZ, -0x1 ;  /* 0xffffffffff087424 */ /* 0x000fe200078e00ff */
[----:B------:R-:W-:-:S05]  /*a950*/  SHF.R.U32.HI R9, RZ, R10, R9 ;  /* 0x0000000aff097219 */ /* 0x000fca0000011609 */
[----:B------:R-:W1:Y:S01]  /*a960*/  LDC R26, c[0x0][0x648] ;  /* 0x00019200ff1a7b82 */ /* 0x000e620000000800 */
[-CC-:B--2---:R-:W-:Y:S02]  /*a970*/  SHF.R.U64 R21, R14, R12.reuse, R9.reuse ;  /* 0x0000000c0e157219 */ /* 0x184fe40000001209 */
[----:B------:R-:W-:-:S05]  /*a980*/  SHF.R.U32.HI R6, RZ, R12, R9 ;  /* 0x0000000cff067219 */ /* 0x000fca0000011609 */
[----:B------:R-:W2:Y:S01]  /*a990*/  LDC R27, c[0x0][0x638] ;  /* 0x00018e00ff1b7b82 */ /* 0x000ea20000000800 */
[-C--:B---3--:R-:W-:Y:S02]  /*a9a0*/  SHF.L.U32 R8, R8, R25.reuse, RZ ;  /* 0x0000001908087219 */ /* 0x088fe400000006ff */
[-CC-:B------:R-:W-:Y:S02]  /*a9b0*/  SHF.R.U64 R23, R21, R25.reuse, R6.reuse ;  /* 0x0000001915177219 */ /* 0x180fe40000001206 */
[----:B------:R-:W-:Y:S02]  /*a9c0*/  LOP3.LUT R32, RZ, R8, RZ, 0x33, !PT ;  /* 0x00000008ff207212 */ /* 0x000fe400078e33ff */
[----:B------:R-:W-:Y:S01]  /*a9d0*/  SHF.R.U32.HI R9, RZ, R25, R6 ;  /* 0x00000019ff097219 */ /* 0x000fe20000011606 */
[----:B------:R-:W3:Y:S01]  /*a9e0*/  LDC R31, c[0x0][0x610] ;  /* 0x00018400ff1f7b82 */ /* 0x000ee20000000800 */
[----:B------:R-:W-:Y:S01]  /*a9f0*/  IMAD.MOV.U32 R8, RZ, RZ, R23 ;  /* 0x000000ffff087224 */ /* 0x000fe200078e0017 */
[----:B------:R-:W-:Y:S06]  /*aa00*/  @!P0 BRA `(.L_x_293) ;  /* 0x0000000000288947 */ /* 0x000fec0003800000 */
        /* <DEDUP_REMOVED lines=10> */
.L_x_293:
[----:B------:R-:W-:Y:S02]  /*aab0*/  ISETP.NE.AND P0, PT, R2, 0x1, PT ;  /* 0x000000010200780c */ /* 0x000fe40003f05270 */
[----:B-1----:R-:W-:Y:S01]  /*aac0*/  SHF.R.U64 R6, R8, R26, R9 ;  /* 0x0000001a08067219 */ /* 0x002fe20000001209 */
[----:B0-----:R-:W-:Y:S01]  /*aad0*/  VIADD R9, R20, 0xffffffff ;  /* 0xffffffff14097836 */ /* 0x001fe20000000000 */
[----:B------:R-:W-:Y:S02]  /*aae0*/  SHF.L.U32 R30, R30, R25, RZ ;  /* 0x000000191e1e7219 */ /* 0x000fe400000006ff */
[----:B------:R-:W-:Y:S01]  /*aaf0*/  LOP3.LUT R5, R21, R32, RZ, 0xc0, !PT ;  /* 0x0000002015057212 */ /* 0x000fe200078ec0ff */
[----:B------:R-:W-:-:S04]  /*ab00*/  IMAD.MOV R8, RZ, RZ, -R6 ;  /* 0x000000ffff087224 */ /* 0x000fc800078e0a06 */
[----:B------:R-:W-:Y:S01]  /*ab10*/  IMAD R6, R30, R6, R5 ;  /* 0x000000061e067224 */ /* 0x000fe200078e0205 */
[----:B------:R-:W-:Y:S01]  /*ab20*/  LOP3.LUT R5, R14, R9, RZ, 0xc0, !PT ;  /* 0x000000090e057212 */ /* 0x000fe200078ec0ff */
[----:B------:R-:W-:Y:S02]  /*ab30*/  @P0 IMAD R3, R7, R24, R4 ;  /* 0x0000001807030224 */ /* 0x000fe400078e0204 */
[----:B--2---:R-:W-:Y:S02]  /*ab40*/  IMAD R4, R8, R27, R23 ;  /* 0x0000001b08047224 */ /* 0x004fe400078e0217 */
[----:B---3--:R-:W-:Y:S02]  /*ab50*/  IMAD R3, R6, R31, R3 ;  /* 0x0000001f06037224 */ /* 0x008fe400078e0203 */
[----:B------:R-:W-:Y:S02]  /*ab60*/  IMAD R4, R4, R20, R5 ;  /* 0x0000001404047224 */ /* 0x000fe400078e0205 */
[----:B------:R-:W-:-:S02]  /*ab70*/  IMAD.MOV.U32 R8, RZ, RZ, 0x1 ;  /* 0x00000001ff087424 */ /* 0x000fc400078e00ff */
[----:B------:R-:W-:Y:S01]  /*ab80*/  IMAD.MOV.U32 R6, RZ, RZ, R22 ;  /* 0x000000ffff067224 */ /* 0x000fe200078e0016 */
[----:B------:R-:W-:Y:S02]  /*ab90*/  SEL R20, R4, R3, !P0 ;  /* 0x0000000304147207 */ /* 0x000fe40004000000 */
[----:B------:R-:W-:-:S07]  /*aba0*/  SEL R21, R3, R4, !P0 ;  /* 0x0000000403157207 */ /* 0x000fce0004000000 */
.L_x_291:
[----:B------:R-:W-:-:S08]  /*abb0*/  NOP ;  /* 0x0000000000007918 */ /* 0x000fd00000000000 */
[----:B------:R-:W0:-:S00]  /*abc0*/  USETMAXREG.DEALLOC.CTAPOOL 0x28 ;  /* 0x00000028000079c8 */ /* 0x000e0000080e0500 */
[----:B0-----:R-:W-:-:S13]  /*abd0*/  ISETP.NE.AND P0, PT, R0, RZ, PT ;  /* 0x000000ff0000720c */ /* 0x001fda0003f05270 */
[----:B------:R-:W-:Y:S05]  /*abe0*/  @P0 EXIT ;  /* 0x000000000000094d */ /* 0x000fea0003800000 */
[----:B------:R-:W-:Y:S01]  /*abf0*/  LOP3.LUT P0, RZ, R8, 0xff, RZ, 0xc0, !PT ;  /* 0x000000ff08ff7812 */ /* 0x000fe2000780c0ff */
[----:B------:R-:W-:Y:S02]  /*ac00*/  IMAD.MOV.U32 R0, RZ, RZ, 0x1 ;  /* 0x00000001ff007424 */ /* 0x000fe400078e00ff */
[----:B------:R-:W-:-:S10]  /*ac10*/  IMAD.MOV.U32 R3, RZ, RZ, RZ ;  /* 0x000000ffff037224 */ /* 0x000fd400078e00ff */
[----:B------:R-:W-:Y:S05]  /*ac20*/  @!P0 BRA `(.L_x_294) ;  /* 0x0000000c00788947 */ /* 0x000fea0003800000 */
[----:B------:R-:W0:Y:S01]  /*ac30*/  LDC R0, c[0x0][0x28c] ;  /* 0x0000a300ff007b82 */ /* 0x000e220000000800 */
[----:B------:R-:W1:Y:S01]  /*ac40*/  S2R R9, SR_CgaCtaId ;  /* 0x0000000000097919 */ /* 0x000e620000008800 */
[----:B------:R-:W-:Y:S01]  /*ac50*/  ULDC UR5, c[0x0][0x658] ;  /* 0x0001960000057ab9 */ /* 0x000fe20000000800 */
[----:B------:R-:W-:Y:S01]  /*ac60*/  UMOV UR7, 0xffffffff ;  /* 0xffffffff00077882 */ /* 0x000fe20000000000 */
[----:B------:R-:W-:Y:S01]  /*ac70*/  ULDC UR6, c[0x0][0xc] ;  /* 0x0000030000067ab9 */ /* 0x000fe20000000800 */
[----:B------:R-:W-:Y:S01]  /*ac80*/  USHF.L.U32 UR9, UR7, UR5, URZ ;  /* 0x0000000507097299 */ /* 0x000fe2000800063f */
[----:B------:R-:W-:Y:S01]  /*ac90*/  BSSY B0, `(.L_x_294) ;  /* 0x00000d7000007945 */ /* 0x000fe20003800000 */
[----:B------:R-:W-:Y:S01]  /*aca0*/  UMOV UR8, 0x1 ;  /* 0x0000000100087882 */ /* 0x000fe20000000000 */
[----:B------:R-:W-:Y:S01]  /*acb0*/  ULDC UR7, c[0x0][0x10] ;  /* 0x0000040000077ab9 */ /* 0x000fe20000000800 */
[----:B------:R-:W-:Y:S01]  /*acc0*/  USHF.L.U32 UR5, UR8, UR5, URZ ;  /* 0x0000000508057299 */ /* 0x000fe2000800063f */
[----:B------:R-:W-:Y:S01]  /*acd0*/  IMAD.MOV.U32 R10, RZ, RZ, 0x1 ;  /* 0x00000001ff0a7424 */ /* 0x000fe200078e00ff */
[----:B------:R-:W-:Y:S01]  /*ace0*/  UIMAD.WIDE.U32 UR6, UR6, UR7, URZ ;  /* 0x00000007060672a5 */ /* 0x000fe2000f8e003f */
[----:B------:R-:W-:Y:S01]  /*acf0*/  LOP3.LUT R13, R19, 0x2, RZ, 0xfc, !PT ;  /* 0x00000002130d7812 */ /* 0x000fe200078efcff */
[----:B------:R-:W-:Y:S01]  /*ad00*/  ULDC UR8, c[0x0][0x14] ;  /* 0x0000050000087ab9 */ /* 0x000fe20000000800 */
[----:B------:R-:W-:Y:S01]  /*ad10*/  ULDC UR4, c[0x0][0x600] ;  /* 0x0001800000047ab9 */ /* 0x000fe20000000800 */
[----:B------:R-:W-:-:S02]  /*ad20*/  UIMAD.WIDE.U32 UR30, UR6, UR8, URZ ;  /* 0x00000008061e72a5 */ /* 0x000fc4000f8e003f */
[----:B------:R-:W-:Y:S02]  /*ad30*/  UIMAD UR7, UR7, UR8, URZ ;  /* 0x00000008070772a4 */ /* 0x000fe4000f8e023f */
[----:B------:R-:W-:Y:S02]  /*ad40*/  UIADD3 UR4, UR4, -0x1, URZ ;  /* 0xffffffff04047890 */ /* 0x000fe4000fffe03f */
[----:B------:R-:W-:Y:S02]  /*ad50*/  ULOP3.LUT UR6, URZ, UR9, URZ, 0x33, !UPT ;  /* 0x000000093f067292 */ /* 0x000fe4000f8e333f */
[----:B------:R-:W-:Y:S01]  /*ad60*/  UIADD3 UR7, UR31, UR7, URZ ;  /* 0x000000071f077290 */ /* 0x000fe2000fffe03f */
[----:B0-----:R-:W-:Y:S01]  /*ad70*/  VIADD R0, R0, 0x7f ;  /* 0x0000007f00007836 */ /* 0x001fe20000000000 */
[----:B------:R-:W-:-:S04]  /*ad80*/  ULDC.64 UR38, c[0x0][0x198] ;  /* 0x0000660000267ab9 */ /* 0x000fc80000000a00 */
[----:B------:R-:W-:-:S04]  /*ad90*/  SHF.R.S32.HI R3, RZ, 0x1f, R0 ;  /* 0x0000001fff037819 */ /* 0x000fc80000011400 */
[----:B------:R-:W-:Y:S01]  /*ada0*/  LEA.HI R8, R3, R0, RZ, 0x7 ;  /* 0x0000000003087211 */ /* 0x000fe200078f38ff */
[----:B-1----:R-:W-:Y:S02]  /*adb0*/  IMAD.SHL.U32 R11, R9, 0x80, RZ ;  /* 0x00000080090b7824 */ /* 0x002fe400078e00ff */
[----:B------:R-:W-:Y:S01]  /*adc0*/  IMAD.MOV.U32 R0, RZ, RZ, 0x1 ;  /* 0x00000001ff007424 */ /* 0x000fe200078e00ff */
[----:B------:R-:W-:Y:S01]  /*add0*/  SHF.R.S32.HI R8, RZ, 0x7, R8 ;  /* 0x00000007ff087819 */ /* 0x000fe20000011408 */
[----:B------:R-:W-:Y:S01]  /*ade0*/  IMAD.MOV.U32 R3, RZ, RZ, RZ ;  /* 0x000000ffff037224 */ /* 0x000fe200078e00ff */
[----:B------:R-:W-:Y:S01]  /*adf0*/  LOP3.LUT R11, R11, 0x80, RZ, 0xc0, !PT ;  /* 0x000000800b0b7812 */ /* 0x000fe200078ec0ff */
[----:B------:R-:W-:Y:S02]  /*ae00*/  IMAD.SHL.U32 R9, R9, 0x2000, RZ ;  /* 0x0000200009097824 */ /* 0x000fe400078e00ff */
[----:B------:R-:W-:-:S07]  /*ae10*/  VIADD R12, R8, 0x1 ;  /* 0x00000001080c7836 */ /* 0x000fce0000000000 */
.L_x_305:
[----:B------:R-:W-:-:S03]  /*ae20*/  UMOV UR8, 0xffffffff ;  /* 0xffffffff00087882 */ /* 0x000fc60000000000 */
[----:B------:R-:W-:Y:S05]  /*ae30*/  BRA.DIV UR8, `(.L_x_295) ;  /* 0x0000000e08947947 */ /* 0x000fea000b800000 */
[----:B------:R-:W-:-:S13]  /*ae40*/  ELECT P6, URZ, PT ;  /* 0x00000000003f782f */ /* 0x000fda00038c0000 */
.L_x_314:
[----:B------:R-:W0:Y:S01]  /*ae50*/  LDC R4, c[0x0][0x28c] ;  /* 0x0000a300ff047b82 */ /* 0x000e220000000800 */
[----:B------:R-:W-:Y:S01]  /*ae60*/  BSSY B1, `(.L_x_296) ;  /* 0x0000045000017945 */ /* 0x000fe20003800000 */
[----:B0-----:R-:W-:-:S13]  /*ae70*/  ISETP.LT.OR P6, PT, R4, 0x1, !P6 ;  /* 0x000000010400780c */ /* 0x001fda00077c1670 */
[----:B------:R-:W-:Y:S05]  /*ae80*/  @P6 BRA `(.L_x_297) ;  /* 0x0000000400086947 */ /* 0x000fea0003800000 */
[----:B------:R-:W-:Y:S02]  /*ae90*/  IMAD.SHL.U32 R21, R21, 0x80, RZ ;  /* 0x0000008015157824 */ /* 0x000fe400078e00ff */
[----:B------:R-:W-:Y:S02]  /*aea0*/  IMAD R20, R20, 0x100, R11 ;  /* 0x0000010014147824 */ /* 0x000fe400078e020b */
[----:B------:R-:W-:Y:S02]  /*aeb0*/  IMAD.MOV.U32 R22, RZ, RZ, RZ ;  /* 0x000000ffff167224 */ /* 0x000fe400078e00ff */
[----:B------:R-:W-:Y:S02]  /*aec0*/  IMAD.MOV.U32 R4, RZ, RZ, R12 ;  /* 0x000000ffff047224 */ /* 0x000fe400078e000c */
[----:B------:R-:W-:Y:S02]  /*aed0*/  IMAD.MOV.U32 R5, RZ, RZ, R0 ;  /* 0x000000ffff057224 */ /* 0x000fe400078e0000 */
[----:B------:R-:W-:-:S07]  /*aee0*/  IMAD.MOV.U32 R7, RZ, RZ, R3 ;  /* 0x000000ffff077224 */ /* 0x000fce00078e0003 */
.L_x_300:
[----:B------:R-:W0:Y:S01]  /*aef0*/  S2R R15, SR_CgaCtaId ;  /* 0x00000000000f7919 */ /* 0x000e220000008800 */
[----:B------:R-:W-:Y:S02]  /*af00*/  MOV R14, 0x400 ;  /* 0x00000400000e7802 */ /* 0x000fe40000000f00 */
[----:B------:R-:W-:Y:S02]  /*af10*/  LOP3.LUT P1, RZ, R18, 0x7f, RZ, 0xc0, !PT ;  /* 0x0000007f12ff7812 */ /* 0x000fe4000782c0ff */
[----:B0-----:R-:W-:Y:S02]  /*af20*/  LEA R25, R15, R14, 0x18 ;  /* 0x0000000e0f197211 */ /* 0x001fe400078ec0ff */
[----:B------:R-:W-:-:S09]  /*af30*/  SHF.L.U32 R14, R5, 0x1f, RZ ;  /* 0x0000001f050e7819 */ /* 0x000fd200000006ff */
[----:B------:R-:W0:Y:S01]  /*af40*/  @!P1 LDC R15, c[0x0][0x500] ;  /* 0x00014000ff0f9b82 */ /* 0x000e220000000800 */
[----:B------:R-:W-:-:S04]  /*af50*/  IMAD R23, R7, 0x8, R25 ;  /* 0x0000000807177824 */ /* 0x000fc800078e0219 */
[----:B------:R-:W1:Y:S02]  /*af60*/  SYNCS.PHASECHK.TRANS64.TRYWAIT P0, [R23+URZ+0x10], R14 ;  /* 0x0000100e170075a7 */ /* 0x000e64000800017f */
[----:B-1----:R-:W-:Y:S05]  /*af70*/  @!P0 BRA `(.L_x_298) ;  /* 0x0000000c00648947 */ /* 0x002fea0003800000 */
.L_x_315:
[----:B-1----:R-:W-:Y:S01]  /*af80*/  PRMT R14, R13, 0x9910, RZ ;  /* 0x000099100d0e7816 */ /* 0x002fe200000000ff */
[----:B0-----:R0:W-:Y:S03]  /*af90*/  @!P1 SYNCS.ARRIVE.TRANS64 RZ, [R23+URZ], R15 ;  /* 0x0000000f17ff99a7 */ /* 0x0011e6000800003f */
[----:B------:R-:W-:-:S13]  /*afa0*/  ISETP.NE.AND P0, PT, R14, 0x2, PT ;  /* 0x000000020e00780c */ /* 0x000fda0003f05270 */
[----:B0-----:R-:W-:Y:S05]  /*afb0*/  @P0 BRA `(.L_x_299) ;  /* 0x0000000000040947 */ /* 0x001fea0003800000 */
[----:B------:R-:W-:Y:S01]  /*afc0*/  BPT.TRAP 0x1 ;  /* 0x000000040000795c */ /* 0x000fe20000300000 */
.L_x_299:
[----:B------:R-:W-:Y:S01]  /*afd0*/  IMAD.SHL.U32 R14, R7, 0x8000, RZ ;  /* 0x00008000070e7824 */ /* 0x000fe200078e00ff */
[----:B------:R-:W-:Y:S01]  /*afe0*/  R2UR UR34, R22 ;  /* 0x00000000162272ca */ /* 0x000fe200000e0000 */
[----:B------:R-:W-:Y:S01]  /*aff0*/  VIADD R4, R4, 0xffffffff ;  /* 0xffffffff04047836 */ /* 0x000fe20000000000 */
[----:B------:R-:W-:Y:S01]  /*b000*/  R2UR UR33, R23 ;  /* 0x00000000172172ca */ /* 0x000fe200000e0000 */
[----:B------:R-:W-:Y:S01]  /*b010*/  IMAD.IADD R15, R25, 0x1, R14 ;  /* 0x00000001190f7824 */ /* 0x000fe200078e020e */
[----:B------:R-:W-:Y:S01]  /*b020*/  LOP3.LUT R14, R14, 0x2000, R9, 0xf8, !PT ;  /* 0x000020000e0e7812 */ /* 0x000fe200078ef809 */
[----:B------:R-:W-:Y:S01]  /*b030*/  UIADD3 UR14, UP0, UR38, 0xf0, URZ ;  /* 0x000000f0260e7890 */ /* 0x000fe2000ff1e03f */
[----:B------:R-:W-:Y:S01]  /*b040*/  R2UR UR36, R6 ;  /* 0x00000000062472ca */ /* 0x000fe200000e0000 */
[----:B------:R-:W-:Y:S01]  /*b050*/  UIADD3 UR40, UP1, UR38, 0x1f0, URZ ;  /* 0x000001f026287890 */ /* 0x000fe2000ff3e03f */
[----:B------:R-:W-:Y:S01]  /*b060*/  R2UR UR24, R15 ;  /* 0x000000000f1872ca */ /* 0x000fe200000e0000 */
[----:B------:R-:W-:Y:S01]  /*b070*/  IMAD R14, R14, 0x2, R25 ;  /* 0x000000020e0e7824 */ /* 0x000fe200078e0219 */
[----:B------:R-:W-:Y:S01]  /*b080*/  R2UR UR35, R21 ;  /* 0x00000000152372ca */ /* 0x000fe200000e0000 */
[----:B------:R-:W-:Y:S01]  /*b090*/  UIADD3.X UR15, URZ, UR39, URZ, UP0, !UPT ;  /* 0x000000273f0f7290 */ /* 0x000fe200087fe43f */
[----:B------:R-:W-:Y:S01]  /*b0a0*/  R2UR UR19, R20 ;  /* 0x00000000141372ca */ /* 0x000fe200000e0000 */
[----:B------:R-:W-:Y:S01]  /*b0b0*/  UIADD3 UR26, UR34, 0x40, URZ ;  /* 0x00000040221a7890 */ /* 0x000fe2000fffe03f */
[----:B------:R-:W-:Y:S01]  /*b0c0*/  R2UR UR8, R14 ;  /* 0x000000000e0872ca */ /* 0x000fe200000e0000 */
[----:B------:R-:W-:Y:S01]  /*b0d0*/  UIADD3.X UR41, URZ, UR39, URZ, UP1, !UPT ;  /* 0x000000273f297290 */ /* 0x000fe20008ffe43f */
[----:B------:R-:W-:Y:S01]  /*b0e0*/  ISETP.GT.AND P1, PT, R4, 0x1, PT ;  /* 0x000000010400780c */ /* 0x000fe20003f24270 */
[----:B------:R-:W-:Y:S01]  /*b0f0*/  VIADD R7, R7, 0x1 ;  /* 0x0000000107077836 */ /* 0x000fe20000000000 */
[----:B------:R-:W-:Y:S01]  /*b100*/  UMOV UR22, 0x0 ;  /* 0x0000000000167882 */ /* 0x000fe20000000000 */
[----:B------:R-:W-:Y:S01]  /*b110*/  UMOV UR23, 0x10000000 ;  /* 0x1000000000177882 */ /* 0x000fe20000000000 */
[----:B------:R-:W-:Y:S01]  /*b120*/  UMOV UR25, UR33 ;  /* 0x0000002100197c82 */ /* 0x000fe20008000000 */
[----:B------:R-:W-:Y:S01]  /*b130*/  UIADD3 UR32, UR24, 0x100, URZ ;  /* 0x0000010018207890 */ /* 0x000fe2000fffe03f */
[----:B------:R-:W-:Y:S01]  /*b140*/  ISETP.NE.AND P0, PT, R7, 0x2, PT ;  /* 0x000000020700780c */ /* 0x000fe20003f05270 */
[----:B------:R-:W-:Y:S01]  /*b150*/  UIADD3 UR24, UR24, 0x4100, URZ ;  /* 0x0000410018187890 */ /* 0x000fe2000fffe03f */
[----:B------:R-:W-:Y:S01]  /*b160*/  VIADD R22, R22, 0x80 ;  /* 0x0000008016167836 */ /* 0x000fe20000000000 */
[----:B------:R-:W-:Y:S01]  /*b170*/  UMOV UR28, UR36 ;  /* 0x00000024001c7c82 */ /* 0x000fe20008000000 */
[----:B------:R-:W-:Y:S01]  /*b180*/  UMOV UR27, UR35 ;  /* 0x00000023001b7c82 */ /* 0x000fe20008000000 */
[----:B------:R-:W-:Y:S01]  /*b190*/  UIADD3 UR16, UR8, 0x10100, URZ ;  /* 0x0001010008107890 */ /* 0x000fe2000fffe03f */
[----:B------:R-:W-:Y:S01]  /*b1a0*/  SEL R14, RZ, 0x1, P0 ;  /* 0x00000001ff0e7807 */ /* 0x000fe20000000000 */
[----:B------:R-:W-:Y:S01]  /*b1b0*/  UIADD3 UR8, UR8, 0x18100, URZ ;  /* 0x0001810008087890 */ /* 0x000fe2000fffe03f */
[----:B------:R0:W-:Y:S01]  /*b1c0*/  UTMALDG.3D [UR32], [UR14], desc[UR22] ;  /* 0x000016200e0075b4 */ /* 0x0001e20008011000 */
[----:B------:R-:W-:Y:S01]  /*b1d0*/  UMOV UR13, 0x30000 ;  /* 0x00030000000d7882 */ /* 0x000fe20000000000 */
[----:B------:R-:W-:Y:S01]  /*b1e0*/  UMOV UR17, UR33 ;  /* 0x0000002100117c82 */ /* 0x000fe20008000000 */
[----:B------:R-:W-:Y:S01]  /*b1f0*/  UMOV UR18, UR34 ;  /* 0x0000002200127c82 */ /* 0x000fe20008000000 */
[----:B------:R-:W-:Y:S01]  /*b200*/  UMOV UR20, UR36 ;  /* 0x0000002400147c82 */ /* 0x000fe20008000000 */
[----:B------:R-:W-:Y:S01]  /*b210*/  UMOV UR9, UR33 ;  /* 0x0000002100097c82 */ /* 0x000fe20008000000 */
[----:B------:R-:W-:Y:S01]  /*b220*/  UMOV UR11, UR19 ;  /* 0x00000013000b7c82 */ /* 0x000fe20008000000 */
[----:B------:R-:W-:Y:S01]  /*b230*/  UMOV UR12, UR36 ;  /* 0x00000024000c7c82 */ /* 0x000fe20008000000 */
[----:B------:R0:W-:Y:S01]  /*b240*/  UTMALDG.3D [UR24], [UR14], desc[UR22] ;  /* 0x000016180e0075b4 */ /* 0x0001e20008011000 */
[----:B------:R-:W-:Y:S01]  /*b250*/  UMOV UR10, UR26 ;  /* 0x0000001a000a7c82 */ /* 0x000fe20008000000 */
[----:B------:R-:W-:-:S02]  /*b260*/  LOP3.LUT R5, R5, R14, RZ, 0x3c, !PT ;  /* 0x0000000e05057212 */ /* 0x000fc400078e3cff */
[----:B------:R-:W-:Y:S01]  /*b270*/  SEL R7, R7, RZ, P0 ;  /* 0x000000ff07077207 */ /* 0x000fe20000000000 */
[----:B------:R0:W-:Y:S01]  /*b280*/  UTMALDG.3D.MULTICAST [UR16], [UR40], UR13, desc[UR22] ;  /* 0x00001610280073b4 */ /* 0x0001e2000801180d */
[----:B------:R0:W-:Y:S02]  /*b290*/  UTMALDG.3D.MULTICAST [UR8], [UR40], UR13, desc[UR22] ;  /* 0x00001608280073b4 */ /* 0x0001e4000801180d */
[----:B0-----:R-:W-:Y:S05]  /*b2a0*/  @P1 BRA `(.L_x_300) ;  /* 0xfffffffc00101947 */ /* 0x001fea000383ffff */
.L_x_297:
[----:B------:R-:W-:Y:S05]  /*b2b0*/  BSYNC B1 ;  /* 0x0000000000017941 */ /* 0x000fea0003800000 */
.L_x_296:
[----:B------:R-:W-:Y:S01]  /*b2c0*/  LOP3.LUT P1, RZ, R10, 0xff, RZ, 0xc0, !PT ;  /* 0x000000ff0aff7812 */ /* 0x000fe2000782c0ff */
[----:B------:R-:W-:Y:S01]  /*b2d0*/  IMAD.IADD R3, R8, 0x1, R3 ;  /* 0x0000000108037824 */ /* 0x000fe200078e0203 */
[----:B------:R-:W-:Y:S01]  /*b2e0*/  IADD3 R16, P2, R16, UR30, RZ ;  /* 0x0000001e10107c10 */ /* 0x000fe2000ff5e0ff */
[----:B------:R-:W-:Y:S01]  /*b2f0*/  ULDC.64 UR8, c[0x0][0x650] ;  /* 0x0001940000087ab9 */ /* 0x000fe20000000a00 */
[----:B------:R-:W-:Y:S01]  /*b300*/  BSSY B1, `(.L_x_301) ;  /* 0x000006d000017945 */ /* 0x000fe20003800000 */
[----:B------:R-:W-:Y:S01]  /*b310*/  IMAD.MOV.U32 R21, RZ, RZ, -0x1 ;  /* 0xffffffffff157424 */ /* 0x000fe200078e00ff */
[----:B------:R-:W-:Y:S01]  /*b320*/  ISETP.GT.U32.AND P0, PT, R3, 0x1, PT ;  /* 0x000000010300780c */ /* 0x000fe20003f04070 */
[----:B------:R-:W-:Y:S01]  /*b330*/  IMAD.MOV.U32 R20, RZ, RZ, -0x1 ;  /* 0xffffffffff147424 */ /* 0x000fe200078e00ff */
[----:B------:R-:W-:Y:S02]  /*b340*/  SHF.R.U32.HI R4, RZ, 0x1, R3 ;  /* 0x00000001ff047819 */ /* 0x000fe40000011603 */
[----:B------:R-:W-:-:S02]  /*b350*/  ISETP.LT.U32.AND P0, PT, R8, 0x2, P0 ;  /* 0x000000020800780c */ /* 0x000fc40000701070 */
[----:B------:R-:W-:Y:S01]  /*b360*/  IADD3.X R17, R17, UR7, RZ, P2, !PT ;  /* 0x0000000711117c10 */ /* 0x000fe200097fe4ff */
[----:B------:R-:W0:Y:S01]  /*b370*/  @P1 S2R R6, SR_CgaCtaId ;  /* 0x0000000000061919 */ /* 0x000e220000008800 */
[----:B------:R-:W-:Y:S02]  /*b380*/  @P1 MOV R5, 0x400 ;  /* 0x0000040000051802 */ /* 0x000fe40000000f00 */
[----:B------:R-:W-:Y:S02]  /*b390*/  ISETP.GE.U32.AND P2, PT, R16, UR8, PT ;  /* 0x0000000810007c0c */ /* 0x000fe4000bf46070 */
[----:B------:R-:W-:Y:S02]  /*b3a0*/  LOP3.LUT R4, R4, 0x1, RZ, 0xc0, !PT ;  /* 0x0000000104047812 */ /* 0x000fe400078ec0ff */
[----:B------:R-:W-:Y:S02]  /*b3b0*/  LOP3.LUT R3, R3, 0x1, RZ, 0xc0, !PT ;  /* 0x0000000103037812 */ /* 0x000fe400078ec0ff */
[----:B------:R-:W-:-:S02]  /*b3c0*/  PRMT R10, RZ, 0x7610, R10 ;  /* 0x00007610ff0a7816 */ /* 0x000fc4000000000a */
[----:B0-----:R-:W-:Y:S01]  /*b3d0*/  @P1 LEA R5, R6, R5, 0x18 ;  /* 0x0000000506051211 */ /* 0x001fe200078ec0ff */
[----:B------:R-:W-:-:S03]  /*b3e0*/  IMAD.MOV.U32 R6, RZ, RZ, -0x1 ;  /* 0xffffffffff067424 */ /* 0x000fc600078e00ff */
[----:B------:R0:W-:Y:S01]  /*b3f0*/  @P1 SYNCS.ARRIVE.TRANS64.A1T0 RZ, [R5+URZ+0x38], RZ ;  /* 0x000038ff05ff19a7 */ /* 0x0001e2000810003f */
[----:B------:R-:W-:-:S04]  /*b400*/  ISETP.NE.U32.AND P1, PT, R4, 0x1, PT ;  /* 0x000000010400780c */ /* 0x000fc80003f25070 */
[----:B------:R-:W-:Y:S02]  /*b410*/  ISETP.GT.U32.AND P1, PT, R8, 0x1, !P1 ;  /* 0x000000010800780c */ /* 0x000fe40004f24070 */
[----:B0-----:R-:W-:Y:S02]  /*b420*/  SEL R5, RZ, 0x1, !P0 ;  /* 0x00000001ff057807 */ /* 0x001fe40004000000 */
[----:B------:R-:W-:Y:S02]  /*b430*/  ISETP.GE.U32.AND.EX P0, PT, R17, UR9, PT, P2 ;  /* 0x0000000911007c0c */ /* 0x000fe4000bf06120 */
[----:B------:R-:W-:-:S04]  /*b440*/  SEL R4, RZ, 0x1, !P1 ;  /* 0x00000001ff047807 */ /* 0x000fc80004800000 */
[----:B------:R-:W-:Y:S02]  /*b450*/  LOP3.LUT R0, R4, R0, R5, 0x96, !PT ;  /* 0x0000000004007212 */ /* 0x000fe400078e9605 */
[----:B------:R-:W-:-:S05]  /*b460*/  PRMT R4, RZ, 0x7610, R4 ;  /* 0x00007610ff047816 */ /* 0x000fca0000000004 */
[----:B------:R-:W-:Y:S05]  /*b470*/  @P0 BRA `(.L_x_302) ;  /* 0x0000000400540947 */ /* 0x000fea0003800000 */
[----:B------:R-:W0:Y:S01]  /*b480*/  S2R R15, SR_CTAID.X ;  /* 0x00000000000f7919 */ /* 0x000e220000002500 */
[----:B------:R-:W-:Y:S01]  /*b490*/  ULDC.64 UR8, c[0x0][0x628] ;  /* 0x00018a0000087ab9 */ /* 0x000fe20000000a00 */
[----:B------:R-:W-:Y:S01]  /*b4a0*/  ULDC UR11, c[0x0][0x630] ;  /* 0x00018c00000b7ab9 */ /* 0x000fe20000000800 */
[----:B------:R-:W-:Y:S01]  /*b4b0*/  ISETP.NE.U32.AND P0, PT, RZ, UR8, PT ;  /* 0x00000008ff007c0c */ /* 0x000fe2000bf05070 */
[----:B------:R-:W1:Y:S01]  /*b4c0*/  S2R R20, SR_CTAID.Y ;  /* 0x0000000000147919 */ /* 0x000e620000002600 */
[----:B------:R-:W-:Y:S01]  /*b4d0*/  ULDC UR12, c[0x0][0x150] ;  /* 0x00005400000c7ab9 */ /* 0x000fe20000000800 */
[----:B------:R-:W-:Y:S01]  /*b4e0*/  IMAD.MOV.U32 R4, RZ, RZ, R16 ;  /* 0x000000ffff047224 */ /* 0x000fe200078e0010 */
[----:B------:R-:W-:Y:S01]  /*b4f0*/  ISETP.NE.AND.EX P0, PT, RZ, UR9, PT, P0 ;  /* 0x00000009ff007c0c */ /* 0x000fe2000bf05300 */
[----:B------:R-:W-:Y:S01]  /*b500*/  IMAD.MOV.U32 R5, RZ, RZ, R17 ;  /* 0x000000ffff057224 */ /* 0x000fe200078e0011 */
[----:B0-----:R-:W-:-:S11]  /*b510*/  I2FP.F32.U32 R22, R15 ;  /* 0x0000000f00167245 */ /* 0x001fd60000201000 */
[----:B------:R-:W-:Y:S05]  /*b520*/  @!P0 BRA `(.L_x_303) ;  /* 0x0000000000288947 */ /* 0x000fea0003800000 */
[----:B------:R-:W-:Y:S02]  /*b530*/  ULDC UR10, c[0x0][0x634] ;  /* 0x00018d00000a7ab9 */ /* 0x000fe40000000800 */
[----:B------:R-:W-:-:S05]  /*b540*/  IADD3 R5, P0, R16, UR10, RZ ;  /* 0x0000000a10057c10 */ /* 0x000fca000ff1e0ff */
[----:B------:R-:W-:-:S04]  /*b550*/  IMAD.X R21, RZ, RZ, R17, P0 ;  /* 0x000000ffff157224 */ /* 0x000fc800000e0611 */
[----:B------:R-:W-:-:S04]  /*b560*/  IMAD.WIDE.U32 R6, R21, UR8, RZ ;  /* 0x0000000815067c25 */ /* 0x000fc8000f8e00ff */
[----:B------:R-:W-:-:S04]  /*b570*/  IMAD.WIDE.U32 R6, P0, R5, UR9, R6 ;  /* 0x0000000905067c25 */ /* 0x000fc8000f800006 */
[----:B------:R-:W-:-:S04]  /*b580*/  IMAD.WIDE.U32 R4, R5, UR8, RZ ;  /* 0x0000000805047c25 */ /* 0x000fc8000f8e00ff */
[----:B------:R-:W-:Y:S01]  /*b590*/  IMAD.MOV.U32 R4, RZ, RZ, R7 ;  /* 0x000000ffff047224 */ /* 0x000fe200078e0007 */
[----:B------:R-:W-:Y:S01]  /*b5a0*/  IADD3 RZ, P1, R5, R6, RZ ;  /* 0x0000000605ff7210 */ /* 0x000fe20007f3e0ff */
[----:B------:R-:W-:-:S04]  /*b5b0*/  IMAD.X R5, RZ, RZ, RZ, P0 ;  /* 0x000000ffff057224 */ /* 0x000fc800000e06ff */
[----:B------:R-:W-:-:S08]  /*b5c0*/  IMAD.WIDE.U32.X R4, R21, UR9, R4, P1 ;  /* 0x0000000915047c25 */ /* 0x000fd000088e0404 */
.L_x_303:
[--C-:B------:R-:W-:Y:S01]  /*b5d0*/  SHF.R.U64 R14, R4, UR11, R5.reuse ;  /* 0x0000000b040e7c19 */ /* 0x100fe20008001205 */
[----:B------:R-:W-:Y:S01]  /*b5e0*/  FMUL R22, R22, UR12 ;  /* 0x0000000c16167c20 */ /* 0x000fe20008400000 */
[----:B------:R-:W-:Y:S01]  /*b5f0*/  SHF.R.U32.HI R4, RZ, UR11, R5 ;  /* 0x0000000bff047c19 */ /* 0x000fe20008011605 */
[----:B------:R-:W0:Y:S01]  /*b600*/  LDC R6, c[0x0][0x144] ;  /* 0x00005100ff067b82 */ /* 0x000e220000000800 */
[----:B------:R-:W-:Y:S01]  /*b610*/  IADD3 R5, P0, RZ, -R14, RZ ;  /* 0x8000000eff057210 */ /* 0x000fe20007f1e0ff */
[----:B------:R-:W-:Y:S01]  /*b620*/  ULDC UR10, c[0x0][0x154] ;  /* 0x00005500000a7ab9 */ /* 0x000fe20000000800 */
[----:B-1----:R-:W-:Y:S01]  /*b630*/  I2FP.F32.U32 R7, R20 ;  /* 0x0000001400077245 */ /* 0x002fe20000201000 */
[----:B------:R-:W1:Y:S01]  /*b640*/  F2I.U32.TRUNC.NTZ R22, R22 ;  /* 0x0000001600167305 */ /* 0x000e62000020f000 */
[----:B------:R-:W-:Y:S01]  /*b650*/  ULDC.64 UR8, c[0x0][0x620] ;  /* 0x0001880000087ab9 */ /* 0x000fe20000000a00 */
[----:B------:R-:W-:Y:S01]  /*b660*/  IMAD.X R4, RZ, RZ, ~R4, P0 ;  /* 0x000000ffff047224 */ /* 0x000fe200000e0e04 */
[----:B------:R-:W-:Y:S01]  /*b670*/  ISETP.NE.AND P2, PT, R2, 0x1, PT ;  /* 0x000000010200780c */ /* 0x000fe20003f45270 */
[----:B------:R-:W-:Y:S01]  /*b680*/  FMUL R23, R7, UR10 ;  /* 0x0000000a07177c20 */ /* 0x000fe20008400000 */
[----:B------:R-:W2:Y:S01]  /*b690*/  LDC R25, c[0x0][0x148] ;  /* 0x00005200ff197b82 */ /* 0x000ea20000000800 */
[----:B------:R-:W-:Y:S01]  /*b6a0*/  IMAD R4, R4, UR8, RZ ;  /* 0x0000000804047c24 */ /* 0x000fe2000f8e02ff */
[----:B------:R-:W-:-:S02]  /*b6b0*/  ULDC.64 UR10, c[0x0][0x640] ;  /* 0x00019000000a7ab9 */ /* 0x000fc40000000a00 */
[----:B------:R-:W-:Y:S01]  /*b6c0*/  ISETP.NE.U32.AND P0, PT, RZ, UR10, PT ;  /* 0x0000000aff007c0c */ /* 0x000fe2000bf05070 */
[----:B------:R-:W3:Y:S01]  /*b6d0*/  F2I.U32.TRUNC.NTZ R23, R23 ;  /* 0x0000001700177305 */ /* 0x000ee2000020f000 */
[C---:B------:R-:W-:Y:S02]  /*b6e0*/  IMAD R7, R5.reuse, UR9, R4 ;  /* 0x0000000905077c24 */ /* 0x040fe4000f8e0204 */
[----:B------:R-:W-:Y:S01]  /*b6f0*/  IMAD.WIDE.U32 R4, R5, UR8, R16 ;  /* 0x0000000805047c25 */ /* 0x000fe2000f8e0010 */
[----:B------:R-:W-:Y:S01]  /*b700*/  ULDC UR8, c[0x0][0x618] ;  /* 0x0001860000087ab9 */ /* 0x000fe20000000800 */
[----:B------:R-:W-:Y:S02]  /*b710*/  ISETP.NE.AND.EX P0, PT, RZ, UR11, PT, P0 ;  /* 0x0000000bff007c0c */ /* 0x000fe4000bf05300 */
[----:B------:R-:W-:Y:S02]  /*b720*/  IMAD.IADD R5, R5, 0x1, R7 ;  /* 0x0000000105057824 */ /* 0x000fe400078e0207 */
[----:B-1----:R-:W-:-:S03]  /*b730*/  IMAD.MOV R22, RZ, RZ, -R22 ;  /* 0x000000ffff167224 */ /* 0x002fc600078e0a16 */
[----:B------:R-:W-:Y:S01]  /*b740*/  SHF.R.U64 R21, R4, UR8, R5 ;  /* 0x0000000804157c19 */ /* 0x000fe20008001205 */
[----:B0-----:R-:W-:Y:S01]  /*b750*/  IMAD R15, R6, R22, R15 ;  /* 0x00000016060f7224 */ /* 0x001fe200078e020f */
[----:B------:R-:W-:Y:S01]  /*b760*/  SHF.R.U32.HI R4, RZ, UR8, R5 ;  /* 0x00000008ff047c19 */ /* 0x000fe20008011605 */
[----:B------:R-:W-:Y:S01]  /*b770*/  ULDC UR8, c[0x0][0x608] ;  /* 0x0001820000087ab9 */ /* 0x000fe20000000800 */
[----:B---3--:R-:W-:Y:S02]  /*b780*/  IMAD.MOV R6, RZ, RZ, -R23 ;  /* 0x000000ffff067224 */ /* 0x008fe400078e0a17 */
[--C-:B------:R-:W-:Y:S02]  /*b790*/  SHF.R.U64 R22, R21, UR8, R4.reuse ;  /* 0x0000000815167c19 */ /* 0x100fe40008001204 */
[----:B------:R-:W-:Y:S01]  /*b7a0*/  SHF.R.U32.HI R5, RZ, UR8, R4 ;  /* 0x00000008ff057c19 */ /* 0x000fe20008011604 */
[----:B------:R-:W-:Y:S01]  /*b7b0*/  ULDC UR8, c[0x0][0x658] ;  /* 0x0001960000087ab9 */ /* 0x000fe20000000800 */
[----:B--2---:R-:W-:-:S02]  /*b7c0*/  @P2 IMAD R15, R25, R6, R20 ;  /* 0x00000006190f2224 */ /* 0x004fc400078e0214 */
[--C-:B------:R-:W-:Y:S02]  /*b7d0*/  SHF.R.U64 R20, R22, UR8, R5.reuse ;  /* 0x0000000816147c19 */ /* 0x100fe40008001205 */
[----:B------:R-:W-:-:S03]  /*b7e0*/  SHF.R.U32.HI R23, RZ, UR8, R5 ;  /* 0x00000008ff177c19 */ /* 0x000fc60008011605 */
[----:B------:R-:W-:Y:S02]  /*b7f0*/  IMAD.MOV.U32 R6, RZ, RZ, R20 ;  /* 0x000000ffff067224 */ /* 0x000fe400078e0014 */
[----:B------:R-:W-:Y:S01]  /*b800*/  IMAD.MOV.U32 R5, RZ, RZ, R23 ;  /* 0x000000ffff057224 */ /* 0x000fe200078e0017 */
[----:B------:R-:W-:Y:S06]  /*b810*/  @!P0 BRA `(.L_x_304) ;  /* 0x00000000002c8947 */ /* 0x000fec0003800000 */
        /* <DEDUP_REMOVED lines=9> */
[----:B------:R-:W-:-:S04]  /*b8b0*/  IMAD.WIDE.U32.X R4, R23, UR11, R4, P1 ;  /* 0x0000000b17047c25 */ /* 0x000fc800088e0404 */
[----:B------:R-:W-:-:S07]  /*b8c0*/  IMAD.MOV.U32 R6, RZ, RZ, R4 ;  /* 0x000000ffff067224 */ /* 0x000fce00078e0004 */
.L_x_304:
[----:B------:R-:W-:Y:S01]  /*b8d0*/  ULDC UR8, c[0x0][0x648] ;  /* 0x0001920000087ab9 */ /* 0x000fe20000000800 */
[----:B------:R-:W-:Y:S01]  /*b8e0*/  LOP3.LUT R4, R22, UR6, RZ, 0xc0, !PT ;  /* 0x0000000616047c12 */ /* 0x000fe2000f8ec0ff */
[----:B------:R-:W-:Y:S01]  /*b8f0*/  ULDC UR9, c[0x0][0x610] ;  /* 0x0001840000097ab9 */ /* 0x000fe20000000800 */
[----:B------:R-:W-:Y:S01]  /*b900*/  SHF.R.U64 R5, R6, UR8, R5 ;  /* 0x0000000806057c19 */ /* 0x000fe20008001205 */
[----:B------:R-:W-:Y:S01]  /*b910*/  ULDC UR8, c[0x0][0x638] ;  /* 0x00018e0000087ab9 */ /* 0x000fe20000000800 */
[----:B------:R-:W-:-:S03]  /*b920*/  LOP3.LUT R21, R21, UR4, RZ, 0xc0, !PT ;  /* 0x0000000415157c12 */ /* 0x000fc6000f8ec0ff */
[----:B------:R-:W-:Y:S02]  /*b930*/  IMAD.MOV R7, RZ, RZ, -R5 ;  /* 0x000000ffff077224 */ /* 0x000fe400078e0a05 */
[----:B------:R-:W-:Y:S02]  /*b940*/  IMAD R4, R5, UR5, R4 ;  /* 0x0000000505047c24 */ /* 0x000fe4000f8e0204 */
[----:B------:R-:W-:Y:S01]  /*b950*/  IMAD R20, R7, UR8, R20 ;  /* 0x0000000807147c24 */ /* 0x000fe2000f8e0214 */
[----:B------:R-:W-:Y:S01]  /*b960*/  ULDC UR8, c[0x0][0x600] ;  /* 0x0001800000087ab9 */ /* 0x000fe20000000800 */
[----:B------:R-:W-:Y:S02]  /*b970*/  IMAD R15, R4, UR9, R15 ;  /* 0x00000009040f7c24 */ /* 0x000fe4000f8e020f */
[----:B------:R-:W-:Y:S02]  /*b980*/  IMAD R6, R20, UR8, R21 ;  /* 0x0000000814067c24 */ /* 0x000fe4000f8e0215 */
[----:B------:R-:W-:-:S03]  /*b990*/  IMAD.MOV.U32 R4, RZ, RZ, 0x1 ;  /* 0x00000001ff047424 */ /* 0x000fc600078e00ff */
[----:B------:R-:W-:Y:S02]  /*b9a0*/  SEL R20, R6, R15, !P2 ;  /* 0x0000000f06147207 */ /* 0x000fe40005000000 */
[----:B------:R-:W-:Y:S01]  /*b9b0*/  SEL R21, R15, R6, !P2 ;  /* 0x000000060f157207 */ /* 0x000fe20005000000 */
[----:B------:R-:W-:-:S07]  /*b9c0*/  IMAD.MOV.U32 R6, RZ, RZ, R14 ;  /* 0x000000ffff067224 */ /* 0x000fce00078e000e */
.L_x_302:
[----:B------:R-:W-:Y:S05]  /*b9d0*/  BSYNC B1 ;  /* 0x0000000000017941 */ /* 0x000fea0003800000 */
.L_x_301:
[----:B------:R-:W-:-:S13]  /*b9e0*/  LOP3.LUT P0, RZ, R4, 0xff, RZ, 0xc0, !PT ;  /* 0x000000ff04ff7812 */ /* 0x000fda000780c0ff */
[----:B------:R-:W-:Y:S05]  /*b9f0*/  @P0 BRA `(.L_x_305) ;  /* 0xfffffff400080947 */ /* 0x000fea000383ffff */
[----:B------:R-:W-:Y:S05]  /*ba00*/  BSYNC B0 ;  /* 0x0000000000007941 */ /* 0x000fea0003800000 */
.L_x_294:
[----:B------:R-:W-:-:S03]  /*ba10*/  UMOV UR8, 0xffffffff ;  /* 0xffffffff00087882 */ /* 0x000fc60000000000 */
[----:B------:R-:W-:Y:S05]  /*ba20*/  BRA.DIV UR8, `(.L_x_306) ;  /* 0x0000000208cc7947 */ /* 0x000fea000b800000 */
[----:B------:R-:W-:-:S13]  /*ba30*/  ELECT P6, URZ, PT ;  /* 0x00000000003f782f */ /* 0x000fda00038c0000 */
.L_x_318:
[----:B------:R-:W-:Y:S04]  /*ba40*/  BSSY B0, `(.L_x_307) ;  /* 0x0000019000007945 */ /* 0x000fe80003800000 */
[----:B------:R-:W-:Y:S05]  /*ba50*/  @!P6 BRA `(.L_x_308) ;  /* 0x00000000005ce947 */ /* 0x000fea0003800000 */
[----:B------:R-:W-:-:S04]  /*ba60*/  LOP3.LUT R19, R19, 0x2, RZ, 0xfc, !PT ;  /* 0x0000000213137812 */ /* 0x000fc800078efcff */
[----:B------:R-:W-:-:S13]  /*ba70*/  ISETP.NE.AND P0, PT, R19, 0x3, PT ;  /* 0x000000031300780c */ /* 0x000fda0003f05270 */
[----:B------:R-:W-:Y:S05]  /*ba80*/  @!P0 BRA `(.L_x_309) ;  /* 0x0000000000048947 */ /* 0x000fea0003800000 */
[----:B------:R-:W-:Y:S01]  /*ba90*/  BPT.TRAP 0x1 ;  /* 0x000000040000795c */ /* 0x000fe20000300000 */
.L_x_309:
[----:B------:R-:W0:Y:S01]  /*baa0*/  S2R R5, SR_CgaCtaId ;  /* 0x0000000000057919 */ /* 0x000e220000008800 */
[----:B------:R-:W-:Y:S02]  /*bab0*/  MOV R2, 0x400 ;  /* 0x0000040000027802 */ /* 0x000fe40000000f00 */
[----:B------:R-:W-:Y:S02]  /*bac0*/  SHF.L.U32 R4, R0, 0x1f, RZ ;  /* 0x0000001f00047819 */ /* 0x000fe400000006ff */
[----:B0-----:R-:W-:-:S05]  /*bad0*/  LEA R2, R5, R2, 0x18 ;  /* 0x0000000205027211 */ /* 0x001fca00078ec0ff */
[----:B------:R-:W-:-:S04]  /*bae0*/  VIADD R2, R2, 0x10 ;  /* 0x0000001002027836 */ /* 0x000fc80000000000 */
[C---:B------:R-:W-:Y:S02]  /*baf0*/  IMAD R7, R3.reuse, 0x8, R2 ;  /* 0x0000000803077824 */ /* 0x040fe400078e0202 */
[----:B------:R-:W-:Y:S02]  /*bb00*/  VIADD R3, R3, 0x1 ;  /* 0x0000000103037836 */ /* 0x000fe40000000000 */
[----:B------:R-:W0:Y:S03]  /*bb10*/  SYNCS.PHASECHK.TRANS64.TRYWAIT P0, [R7+URZ], R4 ;  /* 0x00000004070075a7 */ /* 0x000e26000800017f */
[----:B------:R-:W-:-:S04]  /*bb20*/  ISETP.NE.AND P1, PT, R3, 0x2, PT ;  /* 0x000000020300780c */ /* 0x000fc80003f25270 */
[----:B------:R-:W-:Y:S02]  /*bb30*/  SEL R5, RZ, 0x1, P1 ;  /* 0x00000001ff057807 */ /* 0x000fe40000800000 */
[----:B------:R-:W-:Y:S02]  /*bb40*/  SEL R3, R3, RZ, P1 ;  /* 0x000000ff03037207 */ /* 0x000fe40000800000 */
[----:B------:R-:W-:Y:S01]  /*bb50*/  LOP3.LUT R0, R0, R5, RZ, 0x3c, !PT ;  /* 0x0000000500007212 */ /* 0x000fe200078e3cff */
[----:B0-----:R-:W-:Y:S06]  /*bb60*/  @!P0 BRA `(.L_x_310) ;  /* 0x00000000009c8947 */ /* 0x001fec0003800000 */
.L_x_319:
[----:B------:R-:W-:Y:S01]  /*bb70*/  IMAD R3, R3, 0x8, R2 ;  /* 0x0000000803037824 */ /* 0x000fe200078e0202 */
[----:B------:R-:W-:-:S07]  /*bb80*/  SHF.L.U32 R0, R0, 0x1f, RZ ;  /* 0x0000001f00007819 */ /* 0x000fce00000006ff */
.L_x_311:
[----:B-1----:R1:W2:Y:S02]  /*bb90*/  SYNCS.PHASECHK.TRANS64.TRYWAIT P0, [R3+URZ], R0 ;  /* 0x00000000030075a7 */ /* 0x0022a4000800017f */
[----:B--2---:R-:W-:Y:S05]  /*bba0*/  @!P0 NANOSLEEP.SYNCS 0x989680 ;  /* 0x009896800000895d */ /* 0x004fea0003900000 */
[----:B------:R-:W2:Y:S02]  /*bbb0*/  @!P0 SYNCS.PHASECHK.TRANS64 P0, [R3+URZ], R0 ;  /* 0x00000000030085a7 */ /* 0x000ea4000800007f */
[----:B--2---:R-:W-:Y:S05]  /*bbc0*/  @!P0 BRA `(.L_x_311) ;  /* 0xfffffffc00f08947 */ /* 0x004fea000383ffff */
.L_x_308:
[----:B------:R-:W-:Y:S05]  /*bbd0*/  BSYNC B0 ;  /* 0x0000000000007941 */ /* 0x000fea0003800000 */
.L_x_307:
[----:B------:R-:W-:Y:S05]  /*bbe0*/  EXIT ;  /* 0x000000000000794d */ /* 0x000fea0003800000 */
.L_x_21:
[----:B---3--:R3:W4:Y:S02]  /*bbf0*/  SYNCS.PHASECHK.TRANS64.TRYWAIT P1, [R3+URZ], R0 ;  /* 0x00000000030075a7 */ /* 0x008724000802017f */
[----:B----4-:R-:W-:Y:S05]  /*bc00*/  @!P1 NANOSLEEP.SYNCS 0x989680 ;  /* 0x009896800000995d */ /* 0x010fea0003900000 */
[----:B------:R-:W4:Y:S02]  /*bc10*/  @!P1 SYNCS.PHASECHK.TRANS64 P1, [R3+URZ], R0 ;  /* 0x00000000030095a7 */ /* 0x000f24000802007f */
[----:B----4-:R-:W-:Y:S05]  /*bc20*/  @!P1 BRA `(.L_x_21) ;  /* 0xfffffffc00f09947 */ /* 0x010fea000383ffff */
[----:B------:R-:W-:Y:S05]  /*bc30*/  BRA `(.L_x_20) ;  /* 0xffffff5800287947 */ /* 0x000fea000383ffff */
.L_x_26:
[----:B-1----:R1:W2:Y:S02]  /*bc40*/  SYNCS.PHASECHK.TRANS64.TRYWAIT P1, [R5+URZ], R4 ;  /* 0x00000004050075a7 */ /* 0x0022a4000802017f */
[----:B--2---:R-:W-:Y:S05]  /*bc50*/  @!P1 NANOSLEEP.SYNCS 0x989680 ;  /* 0x009896800000995d */ /* 0x004fea0003900000 */
[----:B------:R-:W2:Y:S02]  /*bc60*/  @!P1 SYNCS.PHASECHK.TRANS64 P1, [R5+URZ], R4 ;  /* 0x00000004050095a7 */ /* 0x000ea4000802007f */
[----:B--2---:R-:W-:Y:S05]  /*bc70*/  @!P1 BRA `(.L_x_26) ;  /* 0xfffffffc00f09947 */ /* 0x004fea000383ffff */
[----:B------:R-:W-:Y:S05]  /*bc80*/  BRA `(.L_x_25) ;  /* 0xffffff5c00a47947 */ /* 0x000fea000383ffff */
.L_x_295:
[----:B------:R-:W-:Y:S01]  /*bc90*/  BSSY B1, `(.L_x_312) ;  /* 0x0000006000017945 */ /* 0x000fe20003800000 */
[----:B------:R-:W-:-:S07]  /*bca0*/  IMAD.MOV.U32 R15, RZ, RZ, -0x1 ;  /* 0xffffffffff0f7424 */ /* 0x000fce00078e00ff */
[----:B------:R-:W-:Y:S05]  /*bcb0*/  WARPSYNC.COLLECTIVE R15, `(.L_x_313) ;  /* 0x000000000f0c7348 */ /* 0x000fea0003c00000 */
[----:B------:R-:W-:Y:S02]  /*bcc0*/  ELECT P6, UR62, PT ;  /* 0x00000000003e782f */ /* 0x000fe400038c0000 */
[----:B------:R-:W-:Y:S01]  /*bcd0*/  MOV R14, UR62 ;  /* 0x0000003e000e7c02 */ /* 0x000fe20008000f00 */
[----:B------:R-:W-:Y:S10]  /*bce0*/  ENDCOLLECTIVE ;  /* 0x000000000000791b */ /* 0x000ff40003800000 */
.L_x_313:
[----:B------:R-:W-:Y:S05]  /*bcf0*/  BSYNC B1 ;  /* 0x0000000000017941 */ /* 0x000fea0003800000 */
.L_x_312:
[----:B------:R-:W-:Y:S05]  /*bd00*/  BRA `(.L_x_314) ;  /* 0xfffffff000507947 */ /* 0x000fea000383ffff */
.L_x_298:
[----:B-1----:R1:W2:Y:S02]  /*bd10*/  SYNCS.PHASECHK.TRANS64.TRYWAIT P0, [R23+URZ+0x10], R14 ;  /* 0x0000100e170075a7 */ /* 0x0022a4000800017f */
[----:B--2---:R-:W-:Y:S05]  /*bd20*/  @!P0 NANOSLEEP.SYNCS 0x989680 ;  /* 0x009896800000895d */ /* 0x004fea0003900000 */
[----:B------:R-:W2:Y:S02]  /*bd30*/  @!P0 SYNCS.PHASECHK.TRANS64 P0, [R23+URZ+0x10], R14 ;  /* 0x0000100e170085a7 */ /* 0x000ea4000800007f */
[----:B--2---:R-:W-:Y:S05]  /*bd40*/  @!P0 BRA `(.L_x_298) ;  /* 0xfffffffc00f08947 */ /* 0x004fea000383ffff */
[----:B------:R-:W-:Y:S05]  /*bd50*/  BRA `(.L_x_315) ;  /* 0xfffffff000887947 */ /* 0x000fea000383ffff */
.L_x_306:
[----:B------:R-:W-:Y:S01]  /*bd60*/  BSSY B0, `(.L_x_316) ;  /* 0x0000006000007945 */ /* 0x000fe20003800000 */
[----:B------:R-:W-:-:S07]  /*bd70*/  IMAD.MOV.U32 R15, RZ, RZ, -0x1 ;  /* 0xffffffffff0f7424 */ /* 0x000fce00078e00ff */
[----:B------:R-:W-:Y:S05]  /*bd80*/  WARPSYNC.COLLECTIVE R15, `(.L_x_317) ;  /* 0x000000000f0c7348 */ /* 0x000fea0003c00000 */
[----:B------:R-:W-:Y:S02]  /*bd90*/  ELECT P6, UR62, PT ;  /* 0x00000000003e782f */ /* 0x000fe400038c0000 */
[----:B------:R-:W-:Y:S01]  /*bda0*/  MOV R14, UR62 ;  /* 0x0000003e000e7c02 */ /* 0x000fe20008000f00 */
[----:B------:R-:W-:Y:S10]  /*bdb0*/  ENDCOLLECTIVE ;  /* 0x000000000000791b */ /* 0x000ff40003800000 */
.L_x_317:
[----:B------:R-:W-:Y:S05]  /*bdc0*/  BSYNC B0 ;  /* 0x0000000000007941 */ /* 0x000fea0003800000 */
.L_x_316:
[----:B------:R-:W-:Y:S05]  /*bdd0*/  BRA `(.L_x_318) ;  /* 0xfffffffc00187947 */ /* 0x000fea000383ffff */
.L_x_310:
[----:B0-----:R0:W1:Y:S02]  /*bde0*/  SYNCS.PHASECHK.TRANS64.TRYWAIT P0, [R7+URZ], R4 ;  /* 0x00000004070075a7 */ /* 0x001064000800017f */
[----:B-1----:R-:W-:Y:S05]  /*bdf0*/  @!P0 NANOSLEEP.SYNCS 0x989680 ;  /* 0x009896800000895d */ /* 0x002fea0003900000 */
[----:B------:R-:W1:Y:S02]  /*be00*/  @!P0 SYNCS.PHASECHK.TRANS64 P0, [R7+URZ], R4 ;  /* 0x00000004070085a7 */ /* 0x000e64000800007f */
[----:B-1----:R-:W-:Y:S05]  /*be10*/  @!P0 BRA `(.L_x_310) ;  /* 0xfffffffc00f08947 */ /* 0x002fea000383ffff */
[----:B------:R-:W-:Y:S05]  /*be20*/  BRA `(.L_x_319) ;  /* 0xfffffffc00507947 */ /* 0x000fea000383ffff */
.L_x_320:
[----:B------:R-:W-:-:S00]  /*be30*/  BRA `(.L_x_320) ;  /* 0xfffffffc00fc7947 */ /* 0x000fc0000383ffff */
[----:B------:R-:W-:-:S00]  /*be40*/  NOP ;  /* 0x0000000000007918 */ /* 0x000fc00000000000 */
        /* <DEDUP_REMOVED lines=11> */
.L_x_321:


//--------------------- .nv.global.init           --------------------------
	.section	.nv.global.init,"aw",@progbits
.nv.global.init:
	.type		$str$22,@object
	.size		$str$22,($str$23 - $str$22)
$str$22:
        /*0000*/ 	.byte	0x6b, 0x5f, 0x74, 0x69, 0x6c, 0x65, 0x5f, 0x63, 0x6f, 0x75, 0x6e, 0x74, 0x20, 0x3e, 0x3d, 0x20
        /*0010*/ 	.byte	0x31, 0x00
	.type		$str$23,@object
	.size		$str$23,(__unnamed_1 - $str$23)
$str$23:
        /*0012*/ 	.byte	0x2f, 0x74, 0x6d, 0x70, 0x2f, 0x63, 0x75, 0x74, 0x6c, 0x61, 0x73, 0x73, 0x5f, 0x73, 0x77, 0x65
        /*0022*/ 	.byte	0x65, 0x70, 0x5f, 0x73, 0x72, 0x63, 0x2f, 0x69, 0x6e, 0x63, 0x6c, 0x75, 0x64, 0x65, 0x2f, 0x63
        /*0032*/ 	.byte	0x75, 0x74, 0x6c, 0x61, 0x73, 0x73, 0x2f, 0x67, 0x65, 0x6d, 0x6d, 0x2f, 0x63, 0x6f, 0x6c, 0x6c
        /*0042*/ 	.byte	0x65, 0x63, 0x74, 0x69, 0x76, 0x65, 0x2f, 0x73, 0x6d, 0x39, 0x30, 0x5f, 0x6d, 0x6d, 0x61, 0x5f
        /*0052*/ 	.byte	0x74, 0x6d, 0x61, 0x5f, 0x67, 0x6d, 0x6d, 0x61, 0x5f, 0x73, 0x73, 0x5f, 0x77, 0x61, 0x72, 0x70
        /*0062*/ 	.byte	0x73, 0x70, 0x65, 0x63, 0x69, 0x61, 0x6c, 0x69, 0x7a, 0x65, 0x64, 0x2e, 0x68, 0x70, 0x70, 0x00
	.type		__unnamed_1,@object
	.size		__unnamed_1,(.L_0 - __unnamed_1)
__unnamed_1:
        /*0072*/ 	.byte	0x76, 0x6f, 0x69, 0x64, 0x20, 0x63, 0x75, 0x74, 0x6c, 0x61, 0x73, 0x73, 0x3a, 0x3a, 0x67, 0x65
        /* <DEDUP_REMOVED lines=181> */
        /*0bd2*/ 	.byte	0x00
.L_0:


//--------------------- .nv.shared._ZN7cutlass13device_kernelINS_4gemm6kernel13GemmUniversalIN4cute5tupleIJiiiiEEENS1_10collective13CollectiveMmaINS1_34MainloopSm90TmaGmmaWarpSpecializedILi2ENS5_IJNS4_1CILi2EEENSA_ILi1EEESC_EEENS1_35KernelTmaWarpSpecializedCooperativeEEENS5_IJNSA_ILi128EEENSA_ILi256EEESG_EEENS_10bfloat16_tENS5_IJlSC_lEEESJ_SK_NS4_8TiledMMAINS4_8MMA_AtomIJNS4_4SM904GMMA28MMA_64x256x16_F32BF16BF16_SSILNSO_5MajorE0ELSQ_0ELNSO_7ScaleInE1ELSR_1EEEEEENS4_6LayoutISD_NS5_IJSC_NSA_ILi0EEESV_EEEEENS5_IJNS4_10UnderscoreESY_SY_EEEEENS4_13SM90_TMA_LOADENS4_14ComposedLayoutINS4_7SwizzleILi3ELi4ELi3EEENS4_18smem_ptr_flag_bitsILi16EEENSU_INS5_IJNSA_ILi8EEENSA_ILi64EEEEEENS5_IJS18_SC_EEEEEEEvNS4_8identityENS4_23SM90_TMA_LOAD_MULTICASTES1C_vS1D_EENS_8epilogue10collective6detail29Sm90TmaWarpSpecializedAdapterINS1H_15DefaultEpilogueISJ_SK_SK_NS1G_6thread17LinearCombinationISJ_Li1EffLNS1L_9ScaleType4KindE0ELNS_15FloatRoundStyleE2ESJ_EENS1_15EpilogueDefaultEEEEEvvEEEEvNT_6ParamsE --------------------------
	.section	.nv.shared._ZN7cutlass13device_kernelINS_4gemm6kernel13GemmUniversalIN4cute5tupleIJiiiiEEENS1_10collective13CollectiveMmaINS1_34MainloopSm90TmaGmmaWarpSpecializedILi2ENS5_IJNS4_1CILi2EEENSA_ILi1EEESC_EEENS1_35KernelTmaWarpSpecializedCooperativeEEENS5_IJNSA_ILi128EEENSA_ILi256EEESG_EEENS_10bfloat16_tENS5_IJlSC_lEEESJ_SK_NS4_8TiledMMAINS4_8MMA_AtomIJNS4_4SM904GMMA28MMA_64x256x16_F32BF16BF16_SSILNSO_5MajorE0ELSQ_0ELNSO_7ScaleInE1ELSR_1EEEEEENS4_6LayoutISD_NS5_IJSC_NSA_ILi0EEESV_EEEEENS5_IJNS4_10UnderscoreESY_SY_EEEEENS4_13SM90_TMA_LOADENS4_14ComposedLayoutINS4_7SwizzleILi3ELi4ELi3EEENS4_18smem_ptr_flag_bitsILi16EEENSU_INS5_IJNSA_ILi8EEENSA_ILi64EEEEEENS5_IJS18_SC_EEEEEEEvNS4_8identityENS4_23SM90_TMA_LOAD_MULTICASTES1C_vS1D_EENS_8epilogue10collective6detail29Sm90TmaWarpSpecializedAdapterINS1H_15DefaultEpilogueISJ_SK_SK_NS1G_6thread17LinearCombinationISJ_Li1EffLNS1L_9ScaleType4KindE0ELNS_15FloatRoundStyleE2ESJ_EENS1_15EpilogueDefaultEEEEEvvEEEEvNT_6ParamsE,"aw",@nobits
	.sectionflags	@""
	.align	16
	.zero		1024


//--------------------- .nv.shared.reserved.0     --------------------------
	.section	.nv.shared.reserved.0,"aw",@nobits
	.weak		__nv_reservedSMEM_offset_0_alias
	.size		__nv_reservedSMEM_offset_0_alias, 0, 0
	.other		__nv_reservedSMEM_offset_0_alias,@"STO_CUDA_RESERVED_SHARED STV_DEFAULT"
__nv_reservedSMEM_offset_0_alias:
	.zero		0


//--------------------- .nv.global                --------------------------
	.section	.nv.global,"aw",@nobits
.nv.global:
	.type		_ZN40_INTERNAL_00b68e03_4_k_cu_f8b01796_318064cute1_E,@object
	.size		_ZN40_INTERNAL_00b68e03_4_k_cu_f8b01796_318064cute1_E,(_ZN40_INTERNAL_00b68e03_4_k_cu_f8b01796_318064cuda3std3__45__cpo6cbeginE - _ZN40_INTERNAL_00b68e03_4_k_cu_f8b01796_318064cute1_E)
_ZN40_INTERNAL_00b68e03_4_k_cu_f8b01796_318064cute1_E:
	.zero		1
	.type		_ZN40_INTERNAL_00b68e03_4_k_cu_f8b01796_318064cuda3std3__45__cpo6cbeginE,@object
	.size		_ZN40_INTERNAL_00b68e03_4_k_cu_f8b01796_318064cuda3std3__45__cpo6cbeginE,(_ZN40_INTERNAL_00b68e03_4_k_cu_f8b01796_318064cuda3std3__48in_placeE - _ZN40_INTERNAL_00b68e03_4_k_cu_f8b01796_318064cuda3std3__45__cpo6cbeginE)
_ZN40_INTERNAL_00b68e03_4_k_cu_f8b01796_318064cuda3std3__45__cpo6cbeginE:
	.zero		1
	.type		_ZN40_INTERNAL_00b68e03_4_k_cu_f8b01796_318064cuda3std3__48in_placeE,@object
	.size		_ZN40_INTERNAL_00b68e03_4_k_cu_f8b01796_318064cuda3std3__48in_placeE,(_ZN40_INTERNAL_00b68e03_4_k_cu_f8b01796_318064cuda3std6ranges3__45__cpo9iter_moveE - _ZN40_INTERNAL_00b68e03_4_k_cu_f8b01796_318064cuda3std3__48in_placeE)
_ZN40_INTERNAL_00b68e03_4_k_cu_f8b01796_318064cuda3std3__48in_placeE:
	.zero		1
	.type		_ZN40_INTERNAL_00b68e03_4_k_cu_f8b01796_318064cuda3std6ranges3__45__cpo9iter_moveE,@object
	.size		_ZN40_INTERNAL_00b68e03_4_k_cu_f8b01796_318064cuda3std6ranges3__45__cpo9iter_moveE,(_ZN40_INTERNAL_00b68e03_4_k_cu_f8b01796_318064cuda3std3__45__cpo5beginE - _ZN40_INTERNAL_00b68e03_4_k_cu_f8b01796_318064cuda3std6ranges3__45__cpo9iter_moveE)
_ZN40_INTERNAL_00b68e03_4_k_cu_f8b01796_318064cuda3std6ranges3__45__cpo9iter_moveE:
	.zero		1
	.type		_ZN40_INTERNAL_00b68e03_4_k_cu_f8b01796_318064cuda3std3__45__cpo5beginE,@object
	.size		_ZN40_INTERNAL_00b68e03_4_k_cu_f8b01796_318064cuda3std3__45__cpo5beginE,(_ZN40_INTERNAL_00b68e03_4_k_cu_f8b01796_318064cuda3std3__442_GLOBAL__N__00b68e03_4_k_cu_f8b01796_318066ignoreE - _ZN40_INTERNAL_00b68e03_4_k_cu_f8b01796_318064cuda3std3__45__cpo5beginE)
_ZN40_INTERNAL_00b68e03_4_k_cu_f8b01796_318064cuda3std3__45__cpo5beginE:
	.zero		1
	.type		_ZN40_INTERNAL_00b68e03_4_k_cu_f8b01796_318064cuda3std3__442_GLOBAL__N__00b68e03_4_k_cu_f8b01796_318066ignoreE,@object
	.size		_ZN40_INTERNAL_00b68e03_4_k_cu_f8b01796_318064cuda3std3__442_GLOBAL__N__00b68e03_4_k_cu_f8b01796_318066ignoreE,(_ZN40_INTERNAL_00b68e03_4_k_cu_f8b01796_318064cute7productE - _ZN40_INTERNAL_00b68e03_4_k_cu_f8b01796_318064cuda3std3__442_GLOBAL__N__00b68e03_4_k_cu_f8b01796_318066ignoreE)
_ZN40_INTERNAL_00b68e03_4_k_cu_f8b01796_318064cuda3std3__442_GLOBAL__N__00b68e03_4_k_cu_f8b01796_318066ignoreE:
	.zero		1
	.type		_ZN40_INTERNAL_00b68e03_4_k_cu_f8b01796_318064cute7productE,@object
	.size		_ZN40_INTERNAL_00b68e03_4_k_cu_f8b01796_318064cute7productE,(_ZN40_INTERNAL_00b68e03_4_k_cu_f8b01796_318064cuda3std3__45__cpo3endE - _ZN40_INTERNAL_00b68e03_4_k_cu_f8b01796_318064cute7productE)
_ZN40_INTERNAL_00b68e03_4_k_cu_f8b01796_318064cute7productE:
	.zero		1
	.type		_ZN40_INTERNAL_00b68e03_4_k_cu_f8b01796_318064cuda3std3__45__cpo3endE,@object
	.size		_ZN40_INTERNAL_00b68e03_4_k_cu_f8b01796_318064cuda3std3__45__cpo3endE,(_ZN40_INTERNAL_00b68e03_4_k_cu_f8b01796_318064cuda3std3__419piecewise_constructE - _ZN40_INTERNAL_00b68e03_4_k_cu_f8b01796_318064cuda3std3__45__cpo3endE)
_ZN40_INTERNAL_00b68e03_4_k_cu_f8b01796_318064cuda3std3__45__cpo3endE:
	.zero		1
	.type		_ZN40_INTERNAL_00b68e03_4_k_cu_f8b01796_318064cuda3std3__419piecewise_constructE,@object
	.size		_ZN40_INTERNAL_00b68e03_4_k_cu_f8b01796_318064cuda3std3__419piecewise_constructE,(_ZN40_INTERNAL_00b68e03_4_k_cu_f8b01796_318064cuda3std3__45__cpo4cendE - _ZN40_INTERNAL_00b68e03_4_k_cu_f8b01796_318064cuda3std3__419piecewise_constructE)
_ZN40_INTERNAL_00b68e03_4_k_cu_f8b01796_318064cuda3std3__419piecewise_constructE:
	.zero		1
	.type		_ZN40_INTERNAL_00b68e03_4_k_cu_f8b01796_318064cuda3std3__45__cpo4cendE,@object
	.size		_ZN40_INTERNAL_00b68e03_4_k_cu_f8b01796_318064cuda3std3__45__cpo4cendE,(_ZN40_INTERNAL_00b68e03_4_k_cu_f8b01796_318064cuda3std6ranges3__45__cpo4swapE - _ZN40_INTERNAL_00b68e03_4_k_cu_f8b01796_318064cuda3std3__45__cpo4cendE)
_ZN40_INTERNAL_00b68e03_4_k_cu_f8b01796_318064cuda3std3__45__cpo4cendE:
	.zero		1
	.type		_ZN40_INTERNAL_00b68e03_4_k_cu_f8b01796_318064cuda3std6ranges3__45__cpo4swapE,@object
	.size		_ZN40_INTERNAL_00b68e03_4_k_cu_f8b01796_318064cuda3std6ranges3__45__cpo4swapE,(.L_8 - _ZN40_INTERNAL_00b68e03_4_k_cu_f8b01796_318064cuda3std6ranges3__45__cpo4swapE)
_ZN40_INTERNAL_00b68e03_4_k_cu_f8b01796_318064cuda3std6ranges3__45__cpo4swapE:
	.zero		1
.L_8:


//--------------------- .nv.constant0._ZN7cutlass13device_kernelINS_4gemm6kernel13GemmUniversalIN4cute5tupleIJiiiiEEENS1_10collective13CollectiveMmaINS1_34MainloopSm90TmaGmmaWarpSpecializedILi2ENS5_IJNS4_1CILi2EEENSA_ILi1EEESC_EEENS1_35KernelTmaWarpSpecializedCooperativeEEENS5_IJNSA_ILi128EEENSA_ILi256EEESG_EEENS_10bfloat16_tENS5_IJlSC_lEEESJ_SK_NS4_8TiledMMAINS4_8MMA_AtomIJNS4_4SM904GMMA28MMA_64x256x16_F32BF16BF16_SSILNSO_5MajorE0ELSQ_0ELNSO_7ScaleInE1ELSR_1EEEEEENS4_6LayoutISD_NS5_IJSC_NSA_ILi0EEESV_EEEEENS5_IJNS4_10UnderscoreESY_SY_EEEEENS4_13SM90_TMA_LOADENS4_14ComposedLayoutINS4_7SwizzleILi3ELi4ELi3EEENS4_18smem_ptr_flag_bitsILi16EEENSU_INS5_IJNSA_ILi8EEENSA_ILi64EEEEEENS5_IJS18_SC_EEEEEEEvNS4_8identityENS4_23SM90_TMA_LOAD_MULTICASTES1C_vS1D_EENS_8epilogue10collective6detail29Sm90TmaWarpSpecializedAdapterINS1H_15DefaultEpilogueISJ_SK_SK_NS1G_6thread17LinearCombinationISJ_Li1EffLNS1L_9ScaleType4KindE0ELNS_15FloatRoundStyleE2ESJ_EENS1_15EpilogueDefaultEEEEEvvEEEEvNT_6ParamsE --------------------------
	.section	.nv.constant0._ZN7cutlass13device_kernelINS_4gemm6kernel13GemmUniversalIN4cute5tupleIJiiiiEEENS1_10collective13CollectiveMmaINS1_34MainloopSm90TmaGmmaWarpSpecializedILi2ENS5_IJNS4_1CILi2EEENSA_ILi1EEESC_EEENS1_35KernelTmaWarpSpecializedCooperativeEEENS5_IJNSA_ILi128EEENSA_ILi256EEESG_EEENS_10bfloat16_tENS5_IJlSC_lEEESJ_SK_NS4_8TiledMMAINS4_8MMA_AtomIJNS4_4SM904GMMA28MMA_64x256x16_F32BF16BF16_SSILNSO_5MajorE0ELSQ_0ELNSO_7ScaleInE1ELSR_1EEEEEENS4_6LayoutISD_NS5_IJSC_NSA_ILi0EEESV_EEEEENS5_IJNS4_10UnderscoreESY_SY_EEEEENS4_13SM90_TMA_LOADENS4_14ComposedLayoutINS4_7SwizzleILi3ELi4ELi3EEENS4_18smem_ptr_flag_bitsILi16EEENSU_INS5_IJNSA_ILi8EEENSA_ILi64EEEEEENS5_IJS18_SC_EEEEEEEvNS4_8identityENS4_23SM90_TMA_LOAD_MULTICASTES1C_vS1D_EENS_8epilogue10collective6detail29Sm90TmaWarpSpecializedAdapterINS1H_15DefaultEpilogueISJ_SK_SK_NS1G_6thread17LinearCombinationISJ_Li1EffLNS1L_9ScaleType4KindE0ELNS_15FloatRoundStyleE2ESJ_EENS1_15EpilogueDefaultEEEEEvvEEEEvNT_6ParamsE,"a",@progbits
	.sectionflags	@""
	.align	4
.nv.constant0._ZN7cutlass13device_kernelINS_4gemm6kernel13GemmUniversalIN4cute5tupleIJiiiiEEENS1_10collective13CollectiveMmaINS1_34MainloopSm90TmaGmmaWarpSpecializedILi2ENS5_IJNS4_1CILi2EEENSA_ILi1EEESC_EEENS1_35KernelTmaWarpSpecializedCooperativeEEENS5_IJNSA_ILi128EEENSA_ILi256EEESG_EEENS_10bfloat16_tENS5_IJlSC_lEEESJ_SK_NS4_8TiledMMAINS4_8MMA_AtomIJNS4_4SM904GMMA28MMA_64x256x16_F32BF16BF16_SSILNSO_5MajorE0ELSQ_0ELNSO_7ScaleInE1ELSR_1EEEEEENS4_6LayoutISD_NS5_IJSC_NSA_ILi0EEESV_EEEEENS5_IJNS4_10UnderscoreESY_SY_EEEEENS4_13SM90_TMA_LOADENS4_14ComposedLayoutINS4_7SwizzleILi3ELi4ELi3EEENS4_18smem_ptr_flag_bitsILi16EEENSU_INS5_IJNSA_ILi8EEENSA_ILi64EEEEEENS5_IJS18_SC_EEEEEEEvNS4_8identityENS4_23SM90_TMA_LOAD_MULTICASTES1C_vS1D_EENS_8epilogue10collective6detail29Sm90TmaWarpSpecializedAdapterINS1H_15DefaultEpilogueISJ_SK_SK_NS1G_6thread17LinearCombinationISJ_Li1EffLNS1L_9ScaleType4KindE0ELNS_15FloatRoundStyleE2ESJ_EENS1_15EpilogueDefaultEEEEEvvEEEEvNT_6ParamsE:
	.zero		1664


//--------------------- SYMBOLS --------------------------

	.type		.nv.reservedSmem.offset0,@object
	.size		.nv.reservedSmem.offset0,0x4
	.type		__assertfail,@function
